//
// Generated by NVIDIA NVVM Compiler
//
// Compiler Build ID: CL-36424714
// Cuda compilation tools, release 13.0, V13.0.88
// Based on NVVM 20.0.0
//

.version 9.0
.target sm_100
.address_size 64

.func  (.param .b64 func_retval0) _Z9potentiald21metropolis_parameters
(
	.param .b64 _Z9potentiald21metropolis_parameters_param_0,
	.param .align 8 .b8 _Z9potentiald21metropolis_parameters_param_1[136]
)
;
.func  (.param .b64 func_retval0) __internal_accurate_pow
(
	.param .b64 __internal_accurate_pow_param_0,
	.param .b64 __internal_accurate_pow_param_1
)
;
.global .align 4 .b8 precalc_xorwow_matrix[102400];
.global .align 4 .b8 precalc_xorwow_offset_matrix[102400];
.global .align 4 .b8 mrg32k3aM1[2304];
.global .align 4 .b8 mrg32k3aM2[2304];
.global .align 4 .b8 mrg32k3aM1SubSeq[2016];
.global .align 4 .b8 mrg32k3aM2SubSeq[2016];
.global .align 4 .b8 mrg32k3aM1Seq[2304];
.global .align 4 .b8 mrg32k3aM2Seq[2304];
.const .align 8 .b8 __cr_lgamma_table[72];
.global .align 8 .u64 potential_ptr = _Z9potentiald21metropolis_parameters;

.func  (.param .b64 func_retval0) _Z9potentiald21metropolis_parameters(
	.param .b64 _Z9potentiald21metropolis_parameters_param_0,
	.param .align 8 .b8 _Z9potentiald21metropolis_parameters_param_1[136]
)
{
	.reg .pred 	%p<40>;
	.reg .b32 	%r<52>;
	.reg .b64 	%rd<2>;
	.reg .b64 	%fd<56>;

	ld.param.f64 	%fd25, [_Z9potentiald21metropolis_parameters_param_0];
	ld.param.f64 	%fd1, [_Z9potentiald21metropolis_parameters_param_1+120];
	{
	.reg .b32 %temp; 
	mov.b64 	{%temp, %r1}, %fd1;
	}
	mov.f64 	%fd26, 0d4000000000000000;
	{
	.reg .b32 %temp; 
	mov.b64 	{%temp, %r7}, %fd26;
	}
	and.b32  	%r3, %r7, 2146435072;
	setp.eq.s32 	%p1, %r3, 1062207488;
	abs.f64 	%fd2, %fd1;
	{ // callseq 0, 0
	.param .b64 param0;
	st.param.f64 	[param0], %fd2;
	.param .b64 param1;
	st.param.f64 	[param1], 0d4000000000000000;
	.param .b64 retval0;
	call.uni (retval0), 
	__internal_accurate_pow, 
	(
	param0, 
	param1
	);
	ld.param.f64 	%fd27, [retval0];
	} // callseq 0
	setp.lt.s32 	%p2, %r1, 0;
	neg.f64 	%fd29, %fd27;
	selp.f64 	%fd30, %fd29, %fd27, %p1;
	selp.f64 	%fd51, %fd30, %fd27, %p2;
	setp.neu.f64 	%p3, %fd1, 0d0000000000000000;
	@%p3 bra 	$L__BB0_2;
	setp.eq.s32 	%p4, %r3, 1062207488;
	selp.b32 	%r8, %r1, 0, %p4;
	setp.lt.s32 	%p5, %r7, 0;
	or.b32  	%r9, %r8, 2146435072;
	selp.b32 	%r10, %r9, %r8, %p5;
	mov.b32 	%r11, 0;
	mov.b64 	%fd51, {%r11, %r10};
$L__BB0_2:
	add.f64 	%fd31, %fd1, 0d4000000000000000;
	{
	.reg .b32 %temp; 
	mov.b64 	{%temp, %r12}, %fd31;
	}
	and.b32  	%r13, %r12, 2146435072;
	setp.ne.s32 	%p6, %r13, 2146435072;
	@%p6 bra 	$L__BB0_7;
	setp.num.f64 	%p7, %fd1, %fd1;
	@%p7 bra 	$L__BB0_5;
	mov.f64 	%fd32, 0d4000000000000000;
	add.rn.f64 	%fd51, %fd1, %fd32;
	bra.uni 	$L__BB0_7;
$L__BB0_5:
	setp.neu.f64 	%p8, %fd2, 0d7FF0000000000000;
	@%p8 bra 	$L__BB0_7;
	setp.lt.s32 	%p9, %r1, 0;
	setp.eq.s32 	%p10, %r3, 1062207488;
	setp.lt.s32 	%p11, %r7, 0;
	selp.b32 	%r15, 0, 2146435072, %p11;
	and.b32  	%r16, %r7, 2147483647;
	setp.ne.s32 	%p12, %r16, 1071644672;
	or.b32  	%r17, %r15, -2147483648;
	selp.b32 	%r18, %r17, %r15, %p12;
	selp.b32 	%r19, %r18, %r15, %p10;
	selp.b32 	%r20, %r19, %r15, %p9;
	mov.b32 	%r21, 0;
	mov.b64 	%fd51, {%r21, %r20};
$L__BB0_7:
	setp.eq.s32 	%p13, %r3, 1062207488;
	setp.eq.f64 	%p14, %fd1, 0d3FF0000000000000;
	mul.f64 	%fd33, %fd51, 0d3FE0000000000000;
	selp.f64 	%fd9, 0d3FE0000000000000, %fd33, %p14;
	{
	.reg .b32 %temp; 
	mov.b64 	{%temp, %r4}, %fd25;
	}
	abs.f64 	%fd10, %fd25;
	{ // callseq 1, 0
	.param .b64 param0;
	st.param.f64 	[param0], %fd10;
	.param .b64 param1;
	st.param.f64 	[param1], 0d4000000000000000;
	.param .b64 retval0;
	call.uni (retval0), 
	__internal_accurate_pow, 
	(
	param0, 
	param1
	);
	ld.param.f64 	%fd34, [retval0];
	} // callseq 1
	setp.lt.s32 	%p15, %r4, 0;
	neg.f64 	%fd36, %fd34;
	selp.f64 	%fd37, %fd36, %fd34, %p13;
	selp.f64 	%fd53, %fd37, %fd34, %p15;
	setp.neu.f64 	%p16, %fd25, 0d0000000000000000;
	@%p16 bra 	$L__BB0_9;
	setp.eq.s32 	%p17, %r3, 1062207488;
	selp.b32 	%r23, %r4, 0, %p17;
	setp.lt.s32 	%p18, %r7, 0;
	or.b32  	%r24, %r23, 2146435072;
	selp.b32 	%r25, %r24, %r23, %p18;
	mov.b32 	%r26, 0;
	mov.b64 	%fd53, {%r26, %r25};
$L__BB0_9:
	add.f64 	%fd38, %fd25, 0d4000000000000000;
	{
	.reg .b32 %temp; 
	mov.b64 	{%temp, %r27}, %fd38;
	}
	and.b32  	%r28, %r27, 2146435072;
	setp.ne.s32 	%p19, %r28, 2146435072;
	@%p19 bra 	$L__BB0_14;
	setp.num.f64 	%p20, %fd25, %fd25;
	@%p20 bra 	$L__BB0_12;
	mov.f64 	%fd39, 0d4000000000000000;
	add.rn.f64 	%fd53, %fd25, %fd39;
	bra.uni 	$L__BB0_14;
$L__BB0_12:
	setp.neu.f64 	%p21, %fd10, 0d7FF0000000000000;
	@%p21 bra 	$L__BB0_14;
	setp.lt.s32 	%p22, %r4, 0;
	setp.eq.s32 	%p23, %r3, 1062207488;
	setp.lt.s32 	%p24, %r7, 0;
	selp.b32 	%r30, 0, 2146435072, %p24;
	and.b32  	%r31, %r7, 2147483647;
	setp.ne.s32 	%p25, %r31, 1071644672;
	or.b32  	%r32, %r30, -2147483648;
	selp.b32 	%r33, %r32, %r30, %p25;
	selp.b32 	%r34, %r33, %r30, %p23;
	selp.b32 	%r35, %r34, %r30, %p22;
	mov.b32 	%r36, 0;
	mov.b64 	%fd53, {%r36, %r35};
$L__BB0_14:
	setp.neu.f64 	%p26, %fd25, 0d0000000000000000;
	setp.lt.s32 	%p27, %r4, 0;
	setp.eq.f64 	%p28, %fd25, 0d3FF0000000000000;
	selp.f64 	%fd40, 0d3FF0000000000000, %fd53, %p28;
	mul.f64 	%fd17, %fd9, %fd40;
	ld.param.f64 	%fd18, [_Z9potentiald21metropolis_parameters_param_1+112];
	mov.f64 	%fd41, 0d4010000000000000;
	{
	.reg .b32 %temp; 
	mov.b64 	{%temp, %r37}, %fd41;
	}
	and.b32  	%r6, %r37, 2146435072;
	setp.eq.s32 	%p29, %r6, 1072693248;
	{ // callseq 2, 0
	.param .b64 param0;
	st.param.f64 	[param0], %fd10;
	.param .b64 param1;
	st.param.f64 	[param1], 0d4010000000000000;
	.param .b64 retval0;
	call.uni (retval0), 
	__internal_accurate_pow, 
	(
	param0, 
	param1
	);
	ld.param.f64 	%fd42, [retval0];
	} // callseq 2
	neg.f64 	%fd44, %fd42;
	selp.f64 	%fd45, %fd44, %fd42, %p29;
	selp.f64 	%fd55, %fd45, %fd42, %p27;
	@%p26 bra 	$L__BB0_16;
	setp.eq.s32 	%p30, %r6, 1072693248;
	selp.b32 	%r38, %r4, 0, %p30;
	setp.lt.s32 	%p31, %r37, 0;
	or.b32  	%r39, %r38, 2146435072;
	selp.b32 	%r40, %r39, %r38, %p31;
	mov.b32 	%r41, 0;
	mov.b64 	%fd55, {%r41, %r40};
$L__BB0_16:
	add.f64 	%fd46, %fd25, 0d4010000000000000;
	{
	.reg .b32 %temp; 
	mov.b64 	{%temp, %r42}, %fd46;
	}
	and.b32  	%r43, %r42, 2146435072;
	setp.ne.s32 	%p32, %r43, 2146435072;
	@%p32 bra 	$L__BB0_21;
	setp.num.f64 	%p33, %fd25, %fd25;
	@%p33 bra 	$L__BB0_19;
	mov.f64 	%fd47, 0d4010000000000000;
	add.rn.f64 	%fd55, %fd25, %fd47;
	bra.uni 	$L__BB0_21;
$L__BB0_19:
	setp.neu.f64 	%p34, %fd10, 0d7FF0000000000000;
	@%p34 bra 	$L__BB0_21;
	setp.eq.s32 	%p35, %r6, 1072693248;
	setp.lt.s32 	%p36, %r4, 0;
	setp.lt.s32 	%p37, %r37, 0;
	selp.b32 	%r45, 0, 2146435072, %p37;
	and.b32  	%r46, %r37, 2147483647;
	setp.ne.s32 	%p38, %r46, 1071644672;
	or.b32  	%r47, %r45, -2147483648;
	selp.b32 	%r48, %r47, %r45, %p38;
	selp.b32 	%r49, %r48, %r45, %p35;
	selp.b32 	%r50, %r49, %r45, %p36;
	mov.b32 	%r51, 0;
	mov.b64 	%fd55, {%r51, %r50};
$L__BB0_21:
	setp.eq.f64 	%p39, %fd25, 0d3FF0000000000000;
	selp.f64 	%fd48, 0d3FF0000000000000, %fd55, %p39;
	fma.rn.f64 	%fd49, %fd18, %fd48, %fd17;
	st.param.f64 	[func_retval0], %fd49;
	ret;

}
	// .globl	_Z15setup_randomizeP17curandStateXORWOWm
.visible .entry _Z15setup_randomizeP17curandStateXORWOWm(
	.param .u64 .ptr .align 1 _Z15setup_randomizeP17curandStateXORWOWm_param_0,
	.param .u64 _Z15setup_randomizeP17curandStateXORWOWm_param_1
)
{
	.reg .pred 	%p<26>;
	.reg .b32 	%r<409>;
	.reg .b64 	%rd<21>;

	ld.param.u64 	%rd11, [_Z15setup_randomizeP17curandStateXORWOWm_param_0];
	ld.param.u64 	%rd12, [_Z15setup_randomizeP17curandStateXORWOWm_param_1];
	mov.u32 	%r1, %ntid.x;
	mov.u32 	%r186, %ctaid.x;
	mov.u32 	%r187, %tid.x;
	mad.lo.s32 	%r2, %r1, %r186, %r187;
	cvt.u64.u32 	%rd1, %r2;
	setp.le.u64 	%p1, %rd12, %rd1;
	@%p1 bra 	$L__BB1_45;
	cvta.to.global.u64 	%rd2, %rd11;
	mov.u64 	%rd19, %rd1;
	mov.u32 	%r314, %r2;
$L__BB1_2:
	setp.eq.s32 	%p2, %r2, 0;
	mad.lo.s64 	%rd4, %rd19, 48, %rd2;
	mov.b32 	%r188, 1593684748;
	mov.b32 	%r189, 832094735;
	st.global.v2.u32 	[%rd4], {%r189, %r188};
	mov.b32 	%r190, -123459836;
	mov.b32 	%r191, 1111207954;
	st.global.v2.u32 	[%rd4+8], {%r191, %r190};
	mov.b32 	%r192, 1476011280;
	mov.b32 	%r193, -589760388;
	st.global.v2.u32 	[%rd4+16], {%r193, %r192};
	@%p2 bra 	$L__BB1_44;
	mov.b32 	%r315, 0;
	mov.u64 	%rd20, %rd1;
$L__BB1_4:
	and.b64  	%rd6, %rd20, 3;
	setp.eq.s64 	%p3, %rd6, 0;
	@%p3 bra 	$L__BB1_43;
	mul.wide.u32 	%rd13, %r315, 3200;
	mov.u64 	%rd14, precalc_xorwow_matrix;
	add.s64 	%rd7, %rd14, %rd13;
	cvt.u32.u64 	%r5, %rd6;
	mov.b32 	%r316, 0;
$L__BB1_6:
	mov.b32 	%r329, 0;
	mov.u32 	%r330, %r329;
	mov.u32 	%r331, %r329;
	mov.u32 	%r332, %r329;
	mov.u32 	%r333, %r329;
	mov.u32 	%r322, %r329;
$L__BB1_7:
	mul.wide.u32 	%rd15, %r322, 4;
	add.s64 	%rd16, %rd4, %rd15;
	ld.global.u32 	%r13, [%rd16+4];
	shl.b32 	%r14, %r322, 5;
	mov.b32 	%r328, 0;
$L__BB1_8:
	.pragma "nounroll";
	shr.u32 	%r198, %r13, %r328;
	and.b32  	%r199, %r198, 1;
	setp.eq.b32 	%p4, %r199, 1;
	not.pred 	%p5, %p4;
	add.s32 	%r200, %r14, %r328;
	mul.lo.s32 	%r201, %r200, 5;
	mul.wide.u32 	%rd17, %r201, 4;
	add.s64 	%rd8, %rd7, %rd17;
	@%p5 bra 	$L__BB1_10;
	ld.global.u32 	%r202, [%rd8];
	xor.b32  	%r333, %r333, %r202;
	ld.global.u32 	%r203, [%rd8+4];
	xor.b32  	%r332, %r332, %r203;
	ld.global.u32 	%r204, [%rd8+8];
	xor.b32  	%r331, %r331, %r204;
	ld.global.u32 	%r205, [%rd8+12];
	xor.b32  	%r330, %r330, %r205;
	ld.global.u32 	%r206, [%rd8+16];
	xor.b32  	%r329, %r329, %r206;
$L__BB1_10:
	and.b32  	%r208, %r198, 2;
	setp.eq.s32 	%p6, %r208, 0;
	@%p6 bra 	$L__BB1_12;
	ld.global.u32 	%r209, [%rd8+20];
	xor.b32  	%r333, %r333, %r209;
	ld.global.u32 	%r210, [%rd8+24];
	xor.b32  	%r332, %r332, %r210;
	ld.global.u32 	%r211, [%rd8+28];
	xor.b32  	%r331, %r331, %r211;
	ld.global.u32 	%r212, [%rd8+32];
	xor.b32  	%r330, %r330, %r212;
	ld.global.u32 	%r213, [%rd8+36];
	xor.b32  	%r329, %r329, %r213;
$L__BB1_12:
	and.b32  	%r215, %r198, 4;
	setp.eq.s32 	%p7, %r215, 0;
	@%p7 bra 	$L__BB1_14;
	ld.global.u32 	%r216, [%rd8+40];
	xor.b32  	%r333, %r333, %r216;
	ld.global.u32 	%r217, [%rd8+44];
	xor.b32  	%r332, %r332, %r217;
	ld.global.u32 	%r218, [%rd8+48];
	xor.b32  	%r331, %r331, %r218;
	ld.global.u32 	%r219, [%rd8+52];
	xor.b32  	%r330, %r330, %r219;
	ld.global.u32 	%r220, [%rd8+56];
	xor.b32  	%r329, %r329, %r220;
$L__BB1_14:
	and.b32  	%r222, %r198, 8;
	setp.eq.s32 	%p8, %r222, 0;
	@%p8 bra 	$L__BB1_16;
	ld.global.u32 	%r223, [%rd8+60];
	xor.b32  	%r333, %r333, %r223;
	ld.global.u32 	%r224, [%rd8+64];
	xor.b32  	%r332, %r332, %r224;
	ld.global.u32 	%r225, [%rd8+68];
	xor.b32  	%r331, %r331, %r225;
	ld.global.u32 	%r226, [%rd8+72];
	xor.b32  	%r330, %r330, %r226;
	ld.global.u32 	%r227, [%rd8+76];
	xor.b32  	%r329, %r329, %r227;
$L__BB1_16:
	and.b32  	%r229, %r198, 16;
	setp.eq.s32 	%p9, %r229, 0;
	@%p9 bra 	$L__BB1_18;
	ld.global.u32 	%r230, [%rd8+80];
	xor.b32  	%r333, %r333, %r230;
	ld.global.u32 	%r231, [%rd8+84];
	xor.b32  	%r332, %r332, %r231;
	ld.global.u32 	%r232, [%rd8+88];
	xor.b32  	%r331, %r331, %r232;
	ld.global.u32 	%r233, [%rd8+92];
	xor.b32  	%r330, %r330, %r233;
	ld.global.u32 	%r234, [%rd8+96];
	xor.b32  	%r329, %r329, %r234;
$L__BB1_18:
	and.b32  	%r236, %r198, 32;
	setp.eq.s32 	%p10, %r236, 0;
	@%p10 bra 	$L__BB1_20;
	ld.global.u32 	%r237, [%rd8+100];
	xor.b32  	%r333, %r333, %r237;
	ld.global.u32 	%r238, [%rd8+104];
	xor.b32  	%r332, %r332, %r238;
	ld.global.u32 	%r239, [%rd8+108];
	xor.b32  	%r331, %r331, %r239;
	ld.global.u32 	%r240, [%rd8+112];
	xor.b32  	%r330, %r330, %r240;
	ld.global.u32 	%r241, [%rd8+116];
	xor.b32  	%r329, %r329, %r241;
$L__BB1_20:
	and.b32  	%r243, %r198, 64;
	setp.eq.s32 	%p11, %r243, 0;
	@%p11 bra 	$L__BB1_22;
	ld.global.u32 	%r244, [%rd8+120];
	xor.b32  	%r333, %r333, %r244;
	ld.global.u32 	%r245, [%rd8+124];
	xor.b32  	%r332, %r332, %r245;
	ld.global.u32 	%r246, [%rd8+128];
	xor.b32  	%r331, %r331, %r246;
	ld.global.u32 	%r247, [%rd8+132];
	xor.b32  	%r330, %r330, %r247;
	ld.global.u32 	%r248, [%rd8+136];
	xor.b32  	%r329, %r329, %r248;
$L__BB1_22:
	and.b32  	%r250, %r198, 128;
	setp.eq.s32 	%p12, %r250, 0;
	@%p12 bra 	$L__BB1_24;
	ld.global.u32 	%r251, [%rd8+140];
	xor.b32  	%r333, %r333, %r251;
	ld.global.u32 	%r252, [%rd8+144];
	xor.b32  	%r332, %r332, %r252;
	ld.global.u32 	%r253, [%rd8+148];
	xor.b32  	%r331, %r331, %r253;
	ld.global.u32 	%r254, [%rd8+152];
	xor.b32  	%r330, %r330, %r254;
	ld.global.u32 	%r255, [%rd8+156];
	xor.b32  	%r329, %r329, %r255;
$L__BB1_24:
	and.b32  	%r257, %r198, 256;
	setp.eq.s32 	%p13, %r257, 0;
	@%p13 bra 	$L__BB1_26;
	ld.global.u32 	%r258, [%rd8+160];
	xor.b32  	%r333, %r333, %r258;
	ld.global.u32 	%r259, [%rd8+164];
	xor.b32  	%r332, %r332, %r259;
	ld.global.u32 	%r260, [%rd8+168];
	xor.b32  	%r331, %r331, %r260;
	ld.global.u32 	%r261, [%rd8+172];
	xor.b32  	%r330, %r330, %r261;
	ld.global.u32 	%r262, [%rd8+176];
	xor.b32  	%r329, %r329, %r262;
$L__BB1_26:
	and.b32  	%r264, %r198, 512;
	setp.eq.s32 	%p14, %r264, 0;
	@%p14 bra 	$L__BB1_28;
	ld.global.u32 	%r265, [%rd8+180];
	xor.b32  	%r333, %r333, %r265;
	ld.global.u32 	%r266, [%rd8+184];
	xor.b32  	%r332, %r332, %r266;
	ld.global.u32 	%r267, [%rd8+188];
	xor.b32  	%r331, %r331, %r267;
	ld.global.u32 	%r268, [%rd8+192];
	xor.b32  	%r330, %r330, %r268;
	ld.global.u32 	%r269, [%rd8+196];
	xor.b32  	%r329, %r329, %r269;
$L__BB1_28:
	and.b32  	%r271, %r198, 1024;
	setp.eq.s32 	%p15, %r271, 0;
	@%p15 bra 	$L__BB1_30;
	ld.global.u32 	%r272, [%rd8+200];
	xor.b32  	%r333, %r333, %r272;
	ld.global.u32 	%r273, [%rd8+204];
	xor.b32  	%r332, %r332, %r273;
	ld.global.u32 	%r274, [%rd8+208];
	xor.b32  	%r331, %r331, %r274;
	ld.global.u32 	%r275, [%rd8+212];
	xor.b32  	%r330, %r330, %r275;
	ld.global.u32 	%r276, [%rd8+216];
	xor.b32  	%r329, %r329, %r276;
$L__BB1_30:
	and.b32  	%r278, %r198, 2048;
	setp.eq.s32 	%p16, %r278, 0;
	@%p16 bra 	$L__BB1_32;
	ld.global.u32 	%r279, [%rd8+220];
	xor.b32  	%r333, %r333, %r279;
	ld.global.u32 	%r280, [%rd8+224];
	xor.b32  	%r332, %r332, %r280;
	ld.global.u32 	%r281, [%rd8+228];
	xor.b32  	%r331, %r331, %r281;
	ld.global.u32 	%r282, [%rd8+232];
	xor.b32  	%r330, %r330, %r282;
	ld.global.u32 	%r283, [%rd8+236];
	xor.b32  	%r329, %r329, %r283;
$L__BB1_32:
	and.b32  	%r285, %r198, 4096;
	setp.eq.s32 	%p17, %r285, 0;
	@%p17 bra 	$L__BB1_34;
	ld.global.u32 	%r286, [%rd8+240];
	xor.b32  	%r333, %r333, %r286;
	ld.global.u32 	%r287, [%rd8+244];
	xor.b32  	%r332, %r332, %r287;
	ld.global.u32 	%r288, [%rd8+248];
	xor.b32  	%r331, %r331, %r288;
	ld.global.u32 	%r289, [%rd8+252];
	xor.b32  	%r330, %r330, %r289;
	ld.global.u32 	%r290, [%rd8+256];
	xor.b32  	%r329, %r329, %r290;
$L__BB1_34:
	and.b32  	%r292, %r198, 8192;
	setp.eq.s32 	%p18, %r292, 0;
	@%p18 bra 	$L__BB1_36;
	ld.global.u32 	%r293, [%rd8+260];
	xor.b32  	%r333, %r333, %r293;
	ld.global.u32 	%r294, [%rd8+264];
	xor.b32  	%r332, %r332, %r294;
	ld.global.u32 	%r295, [%rd8+268];
	xor.b32  	%r331, %r331, %r295;
	ld.global.u32 	%r296, [%rd8+272];
	xor.b32  	%r330, %r330, %r296;
	ld.global.u32 	%r297, [%rd8+276];
	xor.b32  	%r329, %r329, %r297;
$L__BB1_36:
	and.b32  	%r299, %r198, 16384;
	setp.eq.s32 	%p19, %r299, 0;
	@%p19 bra 	$L__BB1_38;
	ld.global.u32 	%r300, [%rd8+280];
	xor.b32  	%r333, %r333, %r300;
	ld.global.u32 	%r301, [%rd8+284];
	xor.b32  	%r332, %r332, %r301;
	ld.global.u32 	%r302, [%rd8+288];
	xor.b32  	%r331, %r331, %r302;
	ld.global.u32 	%r303, [%rd8+292];
	xor.b32  	%r330, %r330, %r303;
	ld.global.u32 	%r304, [%rd8+296];
	xor.b32  	%r329, %r329, %r304;
$L__BB1_38:
	and.b32  	%r306, %r198, 32768;
	setp.eq.s32 	%p20, %r306, 0;
	@%p20 bra 	$L__BB1_40;
	ld.global.u32 	%r307, [%rd8+300];
	xor.b32  	%r333, %r333, %r307;
	ld.global.u32 	%r308, [%rd8+304];
	xor.b32  	%r332, %r332, %r308;
	ld.global.u32 	%r309, [%rd8+308];
	xor.b32  	%r331, %r331, %r309;
	ld.global.u32 	%r310, [%rd8+312];
	xor.b32  	%r330, %r330, %r310;
	ld.global.u32 	%r311, [%rd8+316];
	xor.b32  	%r329, %r329, %r311;
$L__BB1_40:
	add.s32 	%r328, %r328, 16;
	setp.ne.s32 	%p21, %r328, 32;
	@%p21 bra 	$L__BB1_8;
	mad.lo.s32 	%r312, %r322, -31, %r14;
	add.s32 	%r322, %r312, 1;
	setp.ne.s32 	%p22, %r322, 5;
	@%p22 bra 	$L__BB1_7;
	st.global.u32 	[%rd4+4], %r333;
	st.global.u32 	[%rd4+8], %r332;
	st.global.u32 	[%rd4+12], %r331;
	st.global.u32 	[%rd4+16], %r330;
	st.global.u32 	[%rd4+20], %r329;
	add.s32 	%r316, %r316, 1;
	setp.lt.u32 	%p23, %r316, %r5;
	@%p23 bra 	$L__BB1_6;
$L__BB1_43:
	shr.u64 	%rd9, %rd20, 2;
	add.s32 	%r315, %r315, 1;
	setp.gt.u64 	%p24, %rd20, 3;
	mov.u64 	%rd20, %rd9;
	@%p24 bra 	$L__BB1_4;
$L__BB1_44:
	mov.b32 	%r313, 0;
	st.global.v2.u32 	[%rd4+24], {%r313, %r313};
	st.global.u32 	[%rd4+32], %r313;
	mov.b64 	%rd18, 0;
	st.global.u64 	[%rd4+40], %rd18;
	add.s32 	%r314, %r314, %r1;
	cvt.u64.u32 	%rd19, %r314;
	setp.gt.u64 	%p25, %rd12, %rd19;
	@%p25 bra 	$L__BB1_2;
$L__BB1_45:
	ret;

}
	// .globl	_Z22randomize_double_arrayPdmddP17curandStateXORWOW
.visible .entry _Z22randomize_double_arrayPdmddP17curandStateXORWOW(
	.param .u64 .ptr .align 1 _Z22randomize_double_arrayPdmddP17curandStateXORWOW_param_0,
	.param .u64 _Z22randomize_double_arrayPdmddP17curandStateXORWOW_param_1,
	.param .f64 _Z22randomize_double_arrayPdmddP17curandStateXORWOW_param_2,
	.param .f64 _Z22randomize_double_arrayPdmddP17curandStateXORWOW_param_3,
	.param .u64 .ptr .align 1 _Z22randomize_double_arrayPdmddP17curandStateXORWOW_param_4
)
{
	.reg .pred 	%p<3>;
	.reg .b32 	%r<58>;
	.reg .b32 	%f<2>;
	.reg .b64 	%rd<17>;
	.reg .b64 	%fd<8>;

	ld.param.u64 	%rd6, [_Z22randomize_double_arrayPdmddP17curandStateXORWOW_param_0];
	ld.param.u64 	%rd7, [_Z22randomize_double_arrayPdmddP17curandStateXORWOW_param_1];
	ld.param.f64 	%fd3, [_Z22randomize_double_arrayPdmddP17curandStateXORWOW_param_2];
	ld.param.f64 	%fd4, [_Z22randomize_double_arrayPdmddP17curandStateXORWOW_param_3];
	ld.param.u64 	%rd8, [_Z22randomize_double_arrayPdmddP17curandStateXORWOW_param_4];
	cvta.to.global.u64 	%rd9, %rd8;
	mov.u32 	%r1, %ntid.x;
	mov.u32 	%r28, %ctaid.x;
	mov.u32 	%r29, %tid.x;
	mad.lo.s32 	%r45, %r1, %r28, %r29;
	cvt.u64.u32 	%rd16, %r45;
	mul.wide.u32 	%rd10, %r45, 48;
	add.s64 	%rd2, %rd9, %rd10;
	ld.global.v2.u32 	{%r57, %r56}, [%rd2];
	ld.global.v2.u32 	{%r55, %r54}, [%rd2+8];
	ld.global.v2.u32 	{%r53, %r52}, [%rd2+16];
	ld.global.v2.u32 	{%r9, %r10}, [%rd2+24];
	ld.global.f32 	%f1, [%rd2+32];
	ld.global.f64 	%fd1, [%rd2+40];
	setp.le.u64 	%p1, %rd7, %rd16;
	@%p1 bra 	$L__BB2_3;
	sub.f64 	%fd2, %fd4, %fd3;
	cvta.to.global.u64 	%rd3, %rd6;
	mov.u32 	%r49, %r55;
	mov.u32 	%r51, %r56;
$L__BB2_2:
	mov.u32 	%r56, %r54;
	mov.u32 	%r54, %r52;
	mov.u32 	%r55, %r53;
	shr.u32 	%r30, %r51, 2;
	xor.b32  	%r31, %r30, %r51;
	shl.b32 	%r32, %r54, 4;
	shl.b32 	%r33, %r31, 1;
	xor.b32  	%r34, %r32, %r33;
	xor.b32  	%r35, %r34, %r54;
	xor.b32  	%r53, %r35, %r31;
	add.s32 	%r36, %r57, %r53;
	add.s32 	%r37, %r36, 362437;
	shr.u32 	%r38, %r49, 2;
	xor.b32  	%r39, %r38, %r49;
	shl.b32 	%r40, %r53, 4;
	shl.b32 	%r41, %r39, 1;
	xor.b32  	%r42, %r41, %r40;
	xor.b32  	%r43, %r42, %r39;
	xor.b32  	%r52, %r43, %r53;
	add.s32 	%r57, %r57, 724874;
	add.s32 	%r44, %r52, %r57;
	cvt.u64.u32 	%rd11, %r37;
	mul.wide.u32 	%rd12, %r44, 2097152;
	xor.b64  	%rd13, %rd12, %rd11;
	cvt.rn.f64.u64 	%fd5, %rd13;
	fma.rn.f64 	%fd6, %fd5, 0d3CA0000000000000, 0d3C90000000000000;
	fma.rn.f64 	%fd7, %fd2, %fd6, %fd3;
	shl.b64 	%rd14, %rd16, 3;
	add.s64 	%rd15, %rd3, %rd14;
	st.global.f64 	[%rd15], %fd7;
	add.s32 	%r45, %r45, %r1;
	cvt.u64.u32 	%rd16, %r45;
	setp.gt.u64 	%p2, %rd7, %rd16;
	mov.u32 	%r49, %r55;
	mov.u32 	%r51, %r56;
	@%p2 bra 	$L__BB2_2;
$L__BB2_3:
	st.global.v2.u32 	[%rd2], {%r57, %r56};
	st.global.v2.u32 	[%rd2+8], {%r55, %r54};
	st.global.v2.u32 	[%rd2+16], {%r53, %r52};
	st.global.v2.u32 	[%rd2+24], {%r9, %r10};
	st.global.f32 	[%rd2+32], %f1;
	st.global.f64 	[%rd2+40], %fd1;
	ret;

}
	// .globl	_Z15metropolis_stepPdmm21metropolis_parametersP17curandStateXORWOW
.visible .entry _Z15metropolis_stepPdmm21metropolis_parametersP17curandStateXORWOW(
	.param .u64 .ptr .align 1 _Z15metropolis_stepPdmm21metropolis_parametersP17curandStateXORWOW_param_0,
	.param .u64 _Z15metropolis_stepPdmm21metropolis_parametersP17curandStateXORWOW_param_1,
	.param .u64 _Z15metropolis_stepPdmm21metropolis_parametersP17curandStateXORWOW_param_2,
	.param .align 8 .b8 _Z15metropolis_stepPdmm21metropolis_parametersP17curandStateXORWOW_param_3[136],
	.param .u64 .ptr .align 1 _Z15metropolis_stepPdmm21metropolis_parametersP17curandStateXORWOW_param_4
)
{
	.local .align 8 .b8 	__local_depot3[136];
	.reg .b64 	%SP;
	.reg .b64 	%SPL;
	.reg .pred 	%p<85>;
	.reg .b32 	%r<174>;
	.reg .b32 	%f<4>;
	.reg .b64 	%rd<45>;
	.reg .b64 	%fd<195>;

	mov.u64 	%SPL, __local_depot3;
	ld.param.u64 	%rd18, [_Z15metropolis_stepPdmm21metropolis_parametersP17curandStateXORWOW_param_1];
	ld.param.u64 	%rd19, [_Z15metropolis_stepPdmm21metropolis_parametersP17curandStateXORWOW_param_2];
	mov.b64 	%rd17, _Z15metropolis_stepPdmm21metropolis_parametersP17curandStateXORWOW_param_3;
	ld.param.u64 	%rd20, [_Z15metropolis_stepPdmm21metropolis_parametersP17curandStateXORWOW_param_4];
	cvta.to.global.u64 	%rd21, %rd20;
	mov.u32 	%r30, %ntid.x;
	mov.u32 	%r31, %ctaid.x;
	mov.u32 	%r32, %tid.x;
	mad.lo.s32 	%r33, %r30, %r31, %r32;
	mul.wide.u32 	%rd22, %r33, 48;
	add.s64 	%rd1, %rd21, %rd22;
	ld.global.u32 	%r1, [%rd1+12];
	ld.global.v2.u32 	{%r2, %r172}, [%rd1+16];
	cvt.rn.f64.u32 	%fd87, %r33;
	ld.param.f64 	%fd1, [_Z15metropolis_stepPdmm21metropolis_parametersP17curandStateXORWOW_param_3];
	cvt.rn.f64.u64 	%fd88, %rd19;
	fma.rn.f64 	%fd89, %fd1, %fd87, %fd88;
	cvt.rzi.u64.f64 	%rd2, %fd89;
	setp.ge.u64 	%p1, %rd2, %rd18;
	@%p1 bra 	$L__BB3_51;
	ld.param.u64 	%rd44, [_Z15metropolis_stepPdmm21metropolis_parametersP17curandStateXORWOW_param_0];
	ld.global.v2.u32 	{%r4, %r5}, [%rd1+24];
	ld.global.f32 	%f1, [%rd1+32];
	ld.global.f64 	%fd2, [%rd1+40];
	ld.global.u32 	%r6, [%rd1];
	ld.global.u32 	%r34, [%rd1+8];
	ld.global.u32 	%r35, [%rd1+4];
	mov.u64 	%rd3, %rd17;
	ld.param.f64 	%fd3, [%rd3+96];
	cvta.to.global.u64 	%rd23, %rd44;
	shl.b64 	%rd24, %rd2, 3;
	add.s64 	%rd4, %rd23, %rd24;
	shr.u32 	%r36, %r35, 2;
	xor.b32  	%r37, %r36, %r35;
	shl.b32 	%r38, %r172, 4;
	shl.b32 	%r39, %r37, 1;
	xor.b32  	%r40, %r38, %r39;
	xor.b32  	%r41, %r40, %r172;
	xor.b32  	%r171, %r41, %r37;
	add.s32 	%r42, %r6, %r171;
	add.s32 	%r43, %r42, 362437;
	shr.u32 	%r44, %r34, 2;
	xor.b32  	%r45, %r44, %r34;
	shl.b32 	%r46, %r171, 4;
	shl.b32 	%r47, %r45, 1;
	xor.b32  	%r48, %r47, %r46;
	xor.b32  	%r49, %r48, %r45;
	xor.b32  	%r170, %r49, %r171;
	add.s32 	%r173, %r6, 724874;
	add.s32 	%r50, %r170, %r173;
	cvt.u64.u32 	%rd25, %r43;
	mul.wide.u32 	%rd26, %r50, 2097152;
	xor.b64  	%rd27, %rd26, %rd25;
	cvt.rn.f64.u64 	%fd90, %rd27;
	fma.rn.f64 	%fd91, %fd90, 0d3CA0000000000000, 0d3C90000000000000;
	add.f64 	%fd92, %fd3, %fd3;
	ld.global.f64 	%fd93, [%rd4];
	fma.rn.f64 	%fd94, %fd91, %fd92, %fd93;
	sub.f64 	%fd4, %fd94, %fd3;
	ld.global.f64 	%fd5, [%rd4+-8];
	ld.global.f64 	%fd6, [%rd4+8];
	ld.param.f64 	%fd7, [%rd3+40];
	ld.param.f64 	%fd8, [%rd3+104];
	ld.param.f64 	%fd9, [%rd3+128];
	ld.param.f64 	%fd10, [%rd3+120];
	ld.param.f64 	%fd11, [%rd3+112];
	ld.param.u64 	%rd5, [%rd3+88];
	ld.param.u64 	%rd6, [%rd3+80];
	ld.param.u64 	%rd7, [%rd3+72];
	ld.param.u64 	%rd8, [%rd3+64];
	ld.param.u64 	%rd9, [%rd3+56];
	ld.param.f64 	%fd12, [%rd3+8];
	sub.f64 	%fd13, %fd4, %fd5;
	{
	.reg .b32 %temp; 
	mov.b64 	{%temp, %r10}, %fd13;
	}
	mov.f64 	%fd95, 0d4000000000000000;
	{
	.reg .b32 %temp; 
	mov.b64 	{%temp, %r51}, %fd95;
	}
	and.b32  	%r12, %r51, 2146435072;
	setp.eq.s32 	%p2, %r12, 1062207488;
	abs.f64 	%fd14, %fd13;
	{ // callseq 3, 0
	.param .b64 param0;
	st.param.f64 	[param0], %fd14;
	.param .b64 param1;
	st.param.f64 	[param1], 0d4000000000000000;
	.param .b64 retval0;
	call.uni (retval0), 
	__internal_accurate_pow, 
	(
	param0, 
	param1
	);
	ld.param.f64 	%fd96, [retval0];
	} // callseq 3
	setp.lt.s32 	%p3, %r10, 0;
	neg.f64 	%fd98, %fd96;
	selp.f64 	%fd99, %fd98, %fd96, %p2;
	selp.f64 	%fd183, %fd99, %fd96, %p3;
	setp.neu.f64 	%p4, %fd13, 0d0000000000000000;
	@%p4 bra 	$L__BB3_3;
	selp.b32 	%r52, %r10, 0, %p2;
	setp.lt.s32 	%p6, %r51, 0;
	or.b32  	%r53, %r52, 2146435072;
	selp.b32 	%r54, %r53, %r52, %p6;
	mov.b32 	%r55, 0;
	mov.b64 	%fd183, {%r55, %r54};
$L__BB3_3:
	add.f64 	%fd100, %fd13, 0d4000000000000000;
	{
	.reg .b32 %temp; 
	mov.b64 	{%temp, %r56}, %fd100;
	}
	and.b32  	%r57, %r56, 2146435072;
	setp.ne.s32 	%p7, %r57, 2146435072;
	@%p7 bra 	$L__BB3_8;
	setp.num.f64 	%p8, %fd13, %fd13;
	@%p8 bra 	$L__BB3_6;
	mov.f64 	%fd101, 0d4000000000000000;
	add.rn.f64 	%fd183, %fd13, %fd101;
	bra.uni 	$L__BB3_8;
$L__BB3_6:
	setp.neu.f64 	%p9, %fd14, 0d7FF0000000000000;
	@%p9 bra 	$L__BB3_8;
	setp.lt.s32 	%p12, %r51, 0;
	selp.b32 	%r59, 0, 2146435072, %p12;
	and.b32  	%r60, %r51, 2147483647;
	setp.ne.s32 	%p13, %r60, 1071644672;
	or.b32  	%r61, %r59, -2147483648;
	selp.b32 	%r62, %r61, %r59, %p13;
	selp.b32 	%r63, %r62, %r59, %p2;
	selp.b32 	%r64, %r63, %r59, %p3;
	mov.b32 	%r65, 0;
	mov.b64 	%fd183, {%r65, %r64};
$L__BB3_8:
	setp.eq.f64 	%p15, %fd13, 0d3FF0000000000000;
	selp.f64 	%fd21, 0d3FF0000000000000, %fd183, %p15;
	{
	.reg .b32 %temp; 
	mov.b64 	{%temp, %r13}, %fd7;
	}
	abs.f64 	%fd22, %fd7;
	{ // callseq 4, 0
	.param .b64 param0;
	st.param.f64 	[param0], %fd22;
	.param .b64 param1;
	st.param.f64 	[param1], 0d4000000000000000;
	.param .b64 retval0;
	call.uni (retval0), 
	__internal_accurate_pow, 
	(
	param0, 
	param1
	);
	ld.param.f64 	%fd102, [retval0];
	} // callseq 4
	setp.lt.s32 	%p16, %r13, 0;
	neg.f64 	%fd104, %fd102;
	selp.f64 	%fd105, %fd104, %fd102, %p2;
	selp.f64 	%fd185, %fd105, %fd102, %p16;
	setp.neu.f64 	%p17, %fd7, 0d0000000000000000;
	@%p17 bra 	$L__BB3_10;
	selp.b32 	%r67, %r13, 0, %p2;
	setp.lt.s32 	%p19, %r51, 0;
	or.b32  	%r68, %r67, 2146435072;
	selp.b32 	%r69, %r68, %r67, %p19;
	mov.b32 	%r70, 0;
	mov.b64 	%fd185, {%r70, %r69};
$L__BB3_10:
	add.f64 	%fd106, %fd7, 0d4000000000000000;
	{
	.reg .b32 %temp; 
	mov.b64 	{%temp, %r71}, %fd106;
	}
	and.b32  	%r72, %r71, 2146435072;
	setp.ne.s32 	%p20, %r72, 2146435072;
	@%p20 bra 	$L__BB3_15;
	setp.num.f64 	%p21, %fd7, %fd7;
	@%p21 bra 	$L__BB3_13;
	mov.f64 	%fd107, 0d4000000000000000;
	add.rn.f64 	%fd185, %fd7, %fd107;
	bra.uni 	$L__BB3_15;
$L__BB3_13:
	setp.neu.f64 	%p22, %fd22, 0d7FF0000000000000;
	@%p22 bra 	$L__BB3_15;
	setp.lt.s32 	%p25, %r51, 0;
	selp.b32 	%r74, 0, 2146435072, %p25;
	and.b32  	%r75, %r51, 2147483647;
	setp.ne.s32 	%p26, %r75, 1071644672;
	or.b32  	%r76, %r74, -2147483648;
	selp.b32 	%r77, %r76, %r74, %p26;
	selp.b32 	%r78, %r77, %r74, %p2;
	selp.b32 	%r79, %r78, %r74, %p16;
	mov.b32 	%r80, 0;
	mov.b64 	%fd185, {%r80, %r79};
$L__BB3_15:
	add.u64 	%rd29, %SPL, 0;
	setp.eq.f64 	%p28, %fd7, 0d3FF0000000000000;
	selp.f64 	%fd29, 0d3FF0000000000000, %fd185, %p28;
	mul.f64 	%fd108, %fd8, 0d3FE0000000000000;
	mul.f64 	%fd109, %fd108, %fd21;
	div.rn.f64 	%fd110, %fd109, %fd29;
	ld.global.u64 	%rd30, [potential_ptr];
	st.local.f64 	[%rd29], %fd1;
	st.local.f64 	[%rd29+8], %fd12;
	ld.param.f64 	%fd111, [%rd3+16];
	st.local.f64 	[%rd29+16], %fd111;
	ld.param.f64 	%fd30, [%rd3+24];
	st.local.f64 	[%rd29+24], %fd30;
	ld.param.f64 	%fd112, [%rd3+32];
	st.local.f64 	[%rd29+32], %fd112;
	st.local.f64 	[%rd29+40], %fd7;
	ld.param.u64 	%rd31, [%rd3+48];
	st.local.u64 	[%rd29+48], %rd31;
	st.local.u64 	[%rd29+56], %rd9;
	st.local.u64 	[%rd29+64], %rd8;
	st.local.u64 	[%rd29+72], %rd7;
	st.local.u64 	[%rd29+80], %rd6;
	st.local.u64 	[%rd29+88], %rd5;
	st.local.f64 	[%rd29+96], %fd3;
	st.local.f64 	[%rd29+104], %fd8;
	st.local.f64 	[%rd29+112], %fd11;
	st.local.f64 	[%rd29+120], %fd10;
	st.local.f64 	[%rd29+128], %fd9;
	{ // callseq 5, 0
	.param .b64 param0;
	st.param.f64 	[param0], %fd5;
	.param .align 8 .b8 param1[136];
	st.param.f64 	[param1], %fd1;
	st.param.f64 	[param1+8], %fd12;
	st.param.f64 	[param1+16], %fd111;
	st.param.f64 	[param1+24], %fd30;
	st.param.f64 	[param1+32], %fd112;
	st.param.f64 	[param1+40], %fd7;
	st.param.b64 	[param1+48], %rd31;
	st.param.b64 	[param1+56], %rd9;
	st.param.b64 	[param1+64], %rd8;
	st.param.b64 	[param1+72], %rd7;
	st.param.b64 	[param1+80], %rd6;
	st.param.b64 	[param1+88], %rd5;
	st.param.f64 	[param1+96], %fd3;
	st.param.f64 	[param1+104], %fd8;
	st.param.f64 	[param1+112], %fd11;
	st.param.f64 	[param1+120], %fd10;
	st.param.f64 	[param1+128], %fd9;
	.param .b64 retval0;
	prototype_5 : .callprototype (.param .b64 _) _ (.param .b64 _, .param .align 8 .b8 _[136]);
	call (retval0), 
	%rd30, 
	(
	param0, 
	param1
	)
	, prototype_5;
	ld.param.f64 	%fd113, [retval0];
	} // callseq 5
	add.f64 	%fd31, %fd110, %fd113;
	sub.f64 	%fd32, %fd6, %fd4;
	{
	.reg .b32 %temp; 
	mov.b64 	{%temp, %r14}, %fd32;
	}
	abs.f64 	%fd33, %fd32;
	{ // callseq 6, 0
	.param .b64 param0;
	st.param.f64 	[param0], %fd33;
	.param .b64 param1;
	st.param.f64 	[param1], 0d4000000000000000;
	.param .b64 retval0;
	call.uni (retval0), 
	__internal_accurate_pow, 
	(
	param0, 
	param1
	);
	ld.param.f64 	%fd115, [retval0];
	} // callseq 6
	setp.lt.s32 	%p29, %r14, 0;
	neg.f64 	%fd117, %fd115;
	selp.f64 	%fd118, %fd117, %fd115, %p2;
	selp.f64 	%fd187, %fd118, %fd115, %p29;
	setp.neu.f64 	%p30, %fd32, 0d0000000000000000;
	@%p30 bra 	$L__BB3_17;
	selp.b32 	%r82, %r14, 0, %p2;
	setp.lt.s32 	%p32, %r51, 0;
	or.b32  	%r83, %r82, 2146435072;
	selp.b32 	%r84, %r83, %r82, %p32;
	mov.b32 	%r85, 0;
	mov.b64 	%fd187, {%r85, %r84};
$L__BB3_17:
	add.f64 	%fd119, %fd32, 0d4000000000000000;
	{
	.reg .b32 %temp; 
	mov.b64 	{%temp, %r86}, %fd119;
	}
	and.b32  	%r87, %r86, 2146435072;
	setp.ne.s32 	%p33, %r87, 2146435072;
	@%p33 bra 	$L__BB3_22;
	setp.num.f64 	%p34, %fd32, %fd32;
	@%p34 bra 	$L__BB3_20;
	mov.f64 	%fd120, 0d4000000000000000;
	add.rn.f64 	%fd187, %fd32, %fd120;
	bra.uni 	$L__BB3_22;
$L__BB3_20:
	setp.neu.f64 	%p35, %fd33, 0d7FF0000000000000;
	@%p35 bra 	$L__BB3_22;
	setp.lt.s32 	%p38, %r51, 0;
	selp.b32 	%r89, 0, 2146435072, %p38;
	and.b32  	%r90, %r51, 2147483647;
	setp.ne.s32 	%p39, %r90, 1071644672;
	or.b32  	%r91, %r89, -2147483648;
	selp.b32 	%r92, %r91, %r89, %p39;
	selp.b32 	%r93, %r92, %r89, %p2;
	selp.b32 	%r94, %r93, %r89, %p29;
	mov.b32 	%r95, 0;
	mov.b64 	%fd187, {%r95, %r94};
$L__BB3_22:
	add.u64 	%rd33, %SPL, 0;
	setp.eq.f64 	%p41, %fd32, 0d3FF0000000000000;
	selp.f64 	%fd121, 0d3FF0000000000000, %fd187, %p41;
	mul.f64 	%fd122, %fd8, 0d3FE0000000000000;
	mul.f64 	%fd123, %fd122, %fd121;
	div.rn.f64 	%fd124, %fd123, %fd29;
	ld.global.u64 	%rd34, [potential_ptr];
	st.local.f64 	[%rd33], %fd1;
	st.local.f64 	[%rd33+8], %fd12;
	ld.param.f64 	%fd52, [%rd3+16];
	st.local.f64 	[%rd33+16], %fd52;
	st.local.f64 	[%rd33+24], %fd30;
	ld.param.f64 	%fd50, [%rd3+32];
	st.local.f64 	[%rd33+32], %fd50;
	st.local.f64 	[%rd33+40], %fd7;
	ld.param.u64 	%rd15, [%rd3+48];
	st.local.u64 	[%rd33+48], %rd15;
	st.local.u64 	[%rd33+56], %rd9;
	st.local.u64 	[%rd33+64], %rd8;
	st.local.u64 	[%rd33+72], %rd7;
	st.local.u64 	[%rd33+80], %rd6;
	st.local.u64 	[%rd33+88], %rd5;
	st.local.f64 	[%rd33+96], %fd3;
	st.local.f64 	[%rd33+104], %fd8;
	st.local.f64 	[%rd33+112], %fd11;
	st.local.f64 	[%rd33+120], %fd10;
	st.local.f64 	[%rd33+128], %fd9;
	{ // callseq 7, 0
	.param .b64 param0;
	st.param.f64 	[param0], %fd4;
	.param .align 8 .b8 param1[136];
	st.param.f64 	[param1], %fd1;
	st.param.f64 	[param1+8], %fd12;
	st.param.f64 	[param1+16], %fd52;
	st.param.f64 	[param1+24], %fd30;
	st.param.f64 	[param1+32], %fd50;
	st.param.f64 	[param1+40], %fd7;
	st.param.b64 	[param1+48], %rd15;
	st.param.b64 	[param1+56], %rd9;
	st.param.b64 	[param1+64], %rd8;
	st.param.b64 	[param1+72], %rd7;
	st.param.b64 	[param1+80], %rd6;
	st.param.b64 	[param1+88], %rd5;
	st.param.f64 	[param1+96], %fd3;
	st.param.f64 	[param1+104], %fd8;
	st.param.f64 	[param1+112], %fd11;
	st.param.f64 	[param1+120], %fd10;
	st.param.f64 	[param1+128], %fd9;
	.param .b64 retval0;
	prototype_7 : .callprototype (.param .b64 _) _ (.param .b64 _, .param .align 8 .b8 _[136]);
	call (retval0), 
	%rd34, 
	(
	param0, 
	param1
	)
	, prototype_7;
	ld.param.f64 	%fd125, [retval0];
	} // callseq 7
	add.f64 	%fd127, %fd124, %fd125;
	mul.f64 	%fd128, %fd7, %fd127;
	fma.rn.f64 	%fd40, %fd7, %fd31, %fd128;
	ld.global.f64 	%fd41, [%rd4+-8];
	ld.global.f64 	%fd42, [%rd4];
	ld.global.f64 	%fd43, [%rd4+8];
	ld.param.f64 	%fd44, [%rd3+40];
	ld.param.f64 	%fd45, [%rd3+104];
	ld.param.f64 	%fd46, [%rd3+128];
	ld.param.f64 	%fd47, [%rd3+120];
	ld.param.f64 	%fd48, [%rd3+112];
	ld.param.f64 	%fd49, [%rd3+96];
	ld.param.u64 	%rd10, [%rd3+88];
	ld.param.u64 	%rd11, [%rd3+80];
	ld.param.u64 	%rd12, [%rd3+72];
	ld.param.u64 	%rd13, [%rd3+64];
	ld.param.u64 	%rd14, [%rd3+56];
	ld.param.f64 	%fd51, [%rd3+24];
	ld.param.f64 	%fd53, [%rd3+8];
	ld.param.f64 	%fd54, [%rd3];
	mul.f64 	%fd55, %fd45, 0d3FE0000000000000;
	sub.f64 	%fd56, %fd42, %fd41;
	{
	.reg .b32 %temp; 
	mov.b64 	{%temp, %r15}, %fd56;
	}
	abs.f64 	%fd57, %fd56;
	{ // callseq 8, 0
	.param .b64 param0;
	st.param.f64 	[param0], %fd57;
	.param .b64 param1;
	st.param.f64 	[param1], 0d4000000000000000;
	.param .b64 retval0;
	call.uni (retval0), 
	__internal_accurate_pow, 
	(
	param0, 
	param1
	);
	ld.param.f64 	%fd129, [retval0];
	} // callseq 8
	setp.lt.s32 	%p42, %r15, 0;
	neg.f64 	%fd131, %fd129;
	selp.f64 	%fd132, %fd131, %fd129, %p2;
	selp.f64 	%fd189, %fd132, %fd129, %p42;
	setp.neu.f64 	%p43, %fd56, 0d0000000000000000;
	@%p43 bra 	$L__BB3_24;
	selp.b32 	%r97, %r15, 0, %p2;
	setp.lt.s32 	%p45, %r51, 0;
	or.b32  	%r98, %r97, 2146435072;
	selp.b32 	%r99, %r98, %r97, %p45;
	mov.b32 	%r100, 0;
	mov.b64 	%fd189, {%r100, %r99};
$L__BB3_24:
	add.f64 	%fd133, %fd56, 0d4000000000000000;
	{
	.reg .b32 %temp; 
	mov.b64 	{%temp, %r101}, %fd133;
	}
	and.b32  	%r102, %r101, 2146435072;
	setp.ne.s32 	%p46, %r102, 2146435072;
	@%p46 bra 	$L__BB3_29;
	setp.num.f64 	%p47, %fd56, %fd56;
	@%p47 bra 	$L__BB3_27;
	mov.f64 	%fd134, 0d4000000000000000;
	add.rn.f64 	%fd189, %fd56, %fd134;
	bra.uni 	$L__BB3_29;
$L__BB3_27:
	setp.neu.f64 	%p48, %fd57, 0d7FF0000000000000;
	@%p48 bra 	$L__BB3_29;
	setp.lt.s32 	%p51, %r51, 0;
	selp.b32 	%r104, 0, 2146435072, %p51;
	and.b32  	%r105, %r51, 2147483647;
	setp.ne.s32 	%p52, %r105, 1071644672;
	or.b32  	%r106, %r104, -2147483648;
	selp.b32 	%r107, %r106, %r104, %p52;
	selp.b32 	%r108, %r107, %r104, %p2;
	selp.b32 	%r109, %r108, %r104, %p42;
	mov.b32 	%r110, 0;
	mov.b64 	%fd189, {%r110, %r109};
$L__BB3_29:
	setp.eq.f64 	%p54, %fd56, 0d3FF0000000000000;
	selp.f64 	%fd64, 0d3FF0000000000000, %fd189, %p54;
	{
	.reg .b32 %temp; 
	mov.b64 	{%temp, %r16}, %fd44;
	}
	abs.f64 	%fd65, %fd44;
	{ // callseq 9, 0
	.param .b64 param0;
	st.param.f64 	[param0], %fd65;
	.param .b64 param1;
	st.param.f64 	[param1], 0d4000000000000000;
	.param .b64 retval0;
	call.uni (retval0), 
	__internal_accurate_pow, 
	(
	param0, 
	param1
	);
	ld.param.f64 	%fd135, [retval0];
	} // callseq 9
	setp.lt.s32 	%p55, %r16, 0;
	neg.f64 	%fd137, %fd135;
	selp.f64 	%fd138, %fd137, %fd135, %p2;
	selp.f64 	%fd191, %fd138, %fd135, %p55;
	setp.neu.f64 	%p56, %fd44, 0d0000000000000000;
	@%p56 bra 	$L__BB3_31;
	selp.b32 	%r112, %r16, 0, %p2;
	setp.lt.s32 	%p58, %r51, 0;
	or.b32  	%r113, %r112, 2146435072;
	selp.b32 	%r114, %r113, %r112, %p58;
	mov.b32 	%r115, 0;
	mov.b64 	%fd191, {%r115, %r114};
$L__BB3_31:
	add.f64 	%fd139, %fd44, 0d4000000000000000;
	{
	.reg .b32 %temp; 
	mov.b64 	{%temp, %r116}, %fd139;
	}
	and.b32  	%r117, %r116, 2146435072;
	setp.ne.s32 	%p59, %r117, 2146435072;
	@%p59 bra 	$L__BB3_36;
	setp.num.f64 	%p60, %fd44, %fd44;
	@%p60 bra 	$L__BB3_34;
	mov.f64 	%fd140, 0d4000000000000000;
	add.rn.f64 	%fd191, %fd44, %fd140;
	bra.uni 	$L__BB3_36;
$L__BB3_34:
	setp.neu.f64 	%p61, %fd65, 0d7FF0000000000000;
	@%p61 bra 	$L__BB3_36;
	setp.lt.s32 	%p64, %r51, 0;
	selp.b32 	%r119, 0, 2146435072, %p64;
	and.b32  	%r120, %r51, 2147483647;
	setp.ne.s32 	%p65, %r120, 1071644672;
	or.b32  	%r121, %r119, -2147483648;
	selp.b32 	%r122, %r121, %r119, %p65;
	selp.b32 	%r123, %r122, %r119, %p2;
	selp.b32 	%r124, %r123, %r119, %p55;
	mov.b32 	%r125, 0;
	mov.b64 	%fd191, {%r125, %r124};
$L__BB3_36:
	add.u64 	%rd36, %SPL, 0;
	setp.eq.f64 	%p67, %fd44, 0d3FF0000000000000;
	selp.f64 	%fd72, 0d3FF0000000000000, %fd191, %p67;
	mul.f64 	%fd141, %fd55, %fd64;
	div.rn.f64 	%fd142, %fd141, %fd72;
	ld.global.u64 	%rd37, [potential_ptr];
	st.local.f64 	[%rd36], %fd54;
	st.local.f64 	[%rd36+8], %fd53;
	st.local.f64 	[%rd36+16], %fd52;
	st.local.f64 	[%rd36+24], %fd51;
	st.local.f64 	[%rd36+32], %fd50;
	st.local.f64 	[%rd36+40], %fd44;
	st.local.u64 	[%rd36+48], %rd15;
	st.local.u64 	[%rd36+56], %rd14;
	st.local.u64 	[%rd36+64], %rd13;
	st.local.u64 	[%rd36+72], %rd12;
	st.local.u64 	[%rd36+80], %rd11;
	st.local.u64 	[%rd36+88], %rd10;
	st.local.f64 	[%rd36+96], %fd49;
	st.local.f64 	[%rd36+104], %fd45;
	st.local.f64 	[%rd36+112], %fd48;
	st.local.f64 	[%rd36+120], %fd47;
	st.local.f64 	[%rd36+128], %fd46;
	{ // callseq 10, 0
	.param .b64 param0;
	st.param.f64 	[param0], %fd41;
	.param .align 8 .b8 param1[136];
	st.param.f64 	[param1], %fd54;
	st.param.f64 	[param1+8], %fd53;
	st.param.f64 	[param1+16], %fd52;
	st.param.f64 	[param1+24], %fd51;
	st.param.f64 	[param1+32], %fd50;
	st.param.f64 	[param1+40], %fd44;
	st.param.b64 	[param1+48], %rd15;
	st.param.b64 	[param1+56], %rd14;
	st.param.b64 	[param1+64], %rd13;
	st.param.b64 	[param1+72], %rd12;
	st.param.b64 	[param1+80], %rd11;
	st.param.b64 	[param1+88], %rd10;
	st.param.f64 	[param1+96], %fd49;
	st.param.f64 	[param1+104], %fd45;
	st.param.f64 	[param1+112], %fd48;
	st.param.f64 	[param1+120], %fd47;
	st.param.f64 	[param1+128], %fd46;
	.param .b64 retval0;
	prototype_10 : .callprototype (.param .b64 _) _ (.param .b64 _, .param .align 8 .b8 _[136]);
	call (retval0), 
	%rd37, 
	(
	param0, 
	param1
	)
	, prototype_10;
	ld.param.f64 	%fd143, [retval0];
	} // callseq 10
	add.f64 	%fd73, %fd142, %fd143;
	sub.f64 	%fd74, %fd43, %fd42;
	{
	.reg .b32 %temp; 
	mov.b64 	{%temp, %r17}, %fd74;
	}
	abs.f64 	%fd75, %fd74;
	{ // callseq 11, 0
	.param .b64 param0;
	st.param.f64 	[param0], %fd75;
	.param .b64 param1;
	st.param.f64 	[param1], 0d4000000000000000;
	.param .b64 retval0;
	call.uni (retval0), 
	__internal_accurate_pow, 
	(
	param0, 
	param1
	);
	ld.param.f64 	%fd145, [retval0];
	} // callseq 11
	setp.lt.s32 	%p68, %r17, 0;
	neg.f64 	%fd147, %fd145;
	selp.f64 	%fd148, %fd147, %fd145, %p2;
	selp.f64 	%fd193, %fd148, %fd145, %p68;
	setp.neu.f64 	%p69, %fd74, 0d0000000000000000;
	@%p69 bra 	$L__BB3_38;
	selp.b32 	%r127, %r17, 0, %p2;
	setp.lt.s32 	%p71, %r51, 0;
	or.b32  	%r128, %r127, 2146435072;
	selp.b32 	%r129, %r128, %r127, %p71;
	mov.b32 	%r130, 0;
	mov.b64 	%fd193, {%r130, %r129};
$L__BB3_38:
	add.f64 	%fd149, %fd74, 0d4000000000000000;
	{
	.reg .b32 %temp; 
	mov.b64 	{%temp, %r131}, %fd149;
	}
	and.b32  	%r132, %r131, 2146435072;
	setp.ne.s32 	%p72, %r132, 2146435072;
	@%p72 bra 	$L__BB3_43;
	setp.num.f64 	%p73, %fd74, %fd74;
	@%p73 bra 	$L__BB3_41;
	mov.f64 	%fd150, 0d4000000000000000;
	add.rn.f64 	%fd193, %fd74, %fd150;
	bra.uni 	$L__BB3_43;
$L__BB3_41:
	setp.neu.f64 	%p74, %fd75, 0d7FF0000000000000;
	@%p74 bra 	$L__BB3_43;
	setp.lt.s32 	%p77, %r51, 0;
	selp.b32 	%r134, 0, 2146435072, %p77;
	and.b32  	%r135, %r51, 2147483647;
	setp.ne.s32 	%p78, %r135, 1071644672;
	or.b32  	%r136, %r134, -2147483648;
	selp.b32 	%r137, %r136, %r134, %p78;
	selp.b32 	%r138, %r137, %r134, %p2;
	selp.b32 	%r139, %r138, %r134, %p68;
	mov.b32 	%r140, 0;
	mov.b64 	%fd193, {%r140, %r139};
$L__BB3_43:
	add.u64 	%rd39, %SPL, 0;
	setp.eq.f64 	%p79, %fd74, 0d3FF0000000000000;
	selp.f64 	%fd151, 0d3FF0000000000000, %fd193, %p79;
	mul.f64 	%fd152, %fd55, %fd151;
	div.rn.f64 	%fd153, %fd152, %fd72;
	ld.global.u64 	%rd40, [potential_ptr];
	st.local.f64 	[%rd39], %fd54;
	st.local.f64 	[%rd39+8], %fd53;
	st.local.f64 	[%rd39+16], %fd52;
	st.local.f64 	[%rd39+24], %fd51;
	st.local.f64 	[%rd39+32], %fd50;
	st.local.f64 	[%rd39+40], %fd44;
	st.local.u64 	[%rd39+48], %rd15;
	st.local.u64 	[%rd39+56], %rd14;
	st.local.u64 	[%rd39+64], %rd13;
	st.local.u64 	[%rd39+72], %rd12;
	st.local.u64 	[%rd39+80], %rd11;
	st.local.u64 	[%rd39+88], %rd10;
	st.local.f64 	[%rd39+96], %fd49;
	st.local.f64 	[%rd39+104], %fd45;
	st.local.f64 	[%rd39+112], %fd48;
	st.local.f64 	[%rd39+120], %fd47;
	st.local.f64 	[%rd39+128], %fd46;
	{ // callseq 12, 0
	.param .b64 param0;
	st.param.f64 	[param0], %fd42;
	.param .align 8 .b8 param1[136];
	st.param.f64 	[param1], %fd54;
	st.param.f64 	[param1+8], %fd53;
	st.param.f64 	[param1+16], %fd52;
	st.param.f64 	[param1+24], %fd51;
	st.param.f64 	[param1+32], %fd50;
	st.param.f64 	[param1+40], %fd44;
	st.param.b64 	[param1+48], %rd15;
	st.param.b64 	[param1+56], %rd14;
	st.param.b64 	[param1+64], %rd13;
	st.param.b64 	[param1+72], %rd12;
	st.param.b64 	[param1+80], %rd11;
	st.param.b64 	[param1+88], %rd10;
	st.param.f64 	[param1+96], %fd49;
	st.param.f64 	[param1+104], %fd45;
	st.param.f64 	[param1+112], %fd48;
	st.param.f64 	[param1+120], %fd47;
	st.param.f64 	[param1+128], %fd46;
	.param .b64 retval0;
	prototype_12 : .callprototype (.param .b64 _) _ (.param .b64 _, .param .align 8 .b8 _[136]);
	call (retval0), 
	%rd40, 
	(
	param0, 
	param1
	)
	, prototype_12;
	ld.param.f64 	%fd154, [retval0];
	} // callseq 12
	add.f64 	%fd156, %fd153, %fd154;
	mul.f64 	%fd157, %fd44, %fd156;
	fma.rn.f64 	%fd158, %fd44, %fd73, %fd157;
	sub.f64 	%fd82, %fd40, %fd158;
	setp.geu.f64 	%p80, %fd82, 0d0000000000000000;
	@%p80 bra 	$L__BB3_45;
	st.global.f64 	[%rd4], %fd4;
	mov.u32 	%r168, %r170;
	mov.u32 	%r169, %r171;
	mov.u32 	%r170, %r172;
	mov.u32 	%r171, %r2;
	mov.u32 	%r172, %r1;
	bra.uni 	$L__BB3_50;
$L__BB3_45:
	neg.f64 	%fd159, %fd82;
	fma.rn.f64 	%fd160, %fd82, 0dBFF71547652B82FE, 0d4338000000000000;
	{
	.reg .b32 %temp; 
	mov.b64 	{%r18, %temp}, %fd160;
	}
	mov.f64 	%fd161, 0dC338000000000000;
	add.rn.f64 	%fd162, %fd160, %fd161;
	fma.rn.f64 	%fd163, %fd162, 0dBFE62E42FEFA39EF, %fd159;
	fma.rn.f64 	%fd164, %fd162, 0dBC7ABC9E3B39803F, %fd163;
	fma.rn.f64 	%fd165, %fd164, 0d3E5ADE1569CE2BDF, 0d3E928AF3FCA213EA;
	fma.rn.f64 	%fd166, %fd165, %fd164, 0d3EC71DEE62401315;
	fma.rn.f64 	%fd167, %fd166, %fd164, 0d3EFA01997C89EB71;
	fma.rn.f64 	%fd168, %fd167, %fd164, 0d3F2A01A014761F65;
	fma.rn.f64 	%fd169, %fd168, %fd164, 0d3F56C16C1852B7AF;
	fma.rn.f64 	%fd170, %fd169, %fd164, 0d3F81111111122322;
	fma.rn.f64 	%fd171, %fd170, %fd164, 0d3FA55555555502A1;
	fma.rn.f64 	%fd172, %fd171, %fd164, 0d3FC5555555555511;
	fma.rn.f64 	%fd173, %fd172, %fd164, 0d3FE000000000000B;
	fma.rn.f64 	%fd174, %fd173, %fd164, 0d3FF0000000000000;
	fma.rn.f64 	%fd175, %fd174, %fd164, 0d3FF0000000000000;
	{
	.reg .b32 %temp; 
	mov.b64 	{%r19, %temp}, %fd175;
	}
	{
	.reg .b32 %temp; 
	mov.b64 	{%temp, %r20}, %fd175;
	}
	shl.b32 	%r141, %r18, 20;
	add.s32 	%r142, %r141, %r20;
	mov.b64 	%fd194, {%r19, %r142};
	{
	.reg .b32 %temp; 
	mov.b64 	{%temp, %r143}, %fd159;
	}
	mov.b32 	%f3, %r143;
	abs.f32 	%f2, %f3;
	setp.lt.f32 	%p81, %f2, 0f4086232B;
	@%p81 bra 	$L__BB3_48;
	setp.gt.f64 	%p82, %fd82, 0d0000000000000000;
	mov.f64 	%fd176, 0d7FF0000000000000;
	sub.f64 	%fd177, %fd176, %fd82;
	selp.f64 	%fd194, 0d0000000000000000, %fd177, %p82;
	setp.geu.f32 	%p83, %f2, 0f40874800;
	@%p83 bra 	$L__BB3_48;
	shr.u32 	%r144, %r18, 31;
	add.s32 	%r145, %r18, %r144;
	shr.s32 	%r146, %r145, 1;
	shl.b32 	%r147, %r146, 20;
	add.s32 	%r148, %r20, %r147;
	mov.b64 	%fd178, {%r19, %r148};
	sub.s32 	%r149, %r18, %r146;
	shl.b32 	%r150, %r149, 20;
	add.s32 	%r151, %r150, 1072693248;
	mov.b32 	%r152, 0;
	mov.b64 	%fd179, {%r152, %r151};
	mul.f64 	%fd194, %fd179, %fd178;
$L__BB3_48:
	shr.u32 	%r153, %r1, 2;
	xor.b32  	%r154, %r153, %r1;
	shl.b32 	%r155, %r170, 4;
	shl.b32 	%r156, %r154, 1;
	xor.b32  	%r157, %r156, %r155;
	xor.b32  	%r158, %r157, %r154;
	xor.b32  	%r169, %r158, %r170;
	add.s32 	%r159, %r6, %r169;
	add.s32 	%r160, %r159, 1087311;
	shr.u32 	%r161, %r2, 2;
	xor.b32  	%r162, %r161, %r2;
	shl.b32 	%r163, %r169, 4;
	shl.b32 	%r164, %r162, 1;
	xor.b32  	%r165, %r164, %r163;
	xor.b32  	%r166, %r165, %r162;
	xor.b32  	%r168, %r166, %r169;
	add.s32 	%r173, %r6, 1449748;
	add.s32 	%r167, %r168, %r173;
	cvt.u64.u32 	%rd41, %r160;
	mul.wide.u32 	%rd42, %r167, 2097152;
	xor.b64  	%rd43, %rd42, %rd41;
	cvt.rn.f64.u64 	%fd180, %rd43;
	fma.rn.f64 	%fd181, %fd180, 0d3CA0000000000000, 0d3C90000000000000;
	setp.leu.f64 	%p84, %fd194, %fd181;
	@%p84 bra 	$L__BB3_50;
	st.global.f64 	[%rd4], %fd4;
$L__BB3_50:
	st.global.v2.u32 	[%rd1], {%r173, %r172};
	st.global.v2.u32 	[%rd1+8], {%r171, %r170};
	st.global.v2.u32 	[%rd1+16], {%r169, %r168};
	st.global.v2.u32 	[%rd1+24], {%r4, %r5};
	st.global.f32 	[%rd1+32], %f1;
	st.global.f64 	[%rd1+40], %fd2;
$L__BB3_51:
	ret;

}
.func  (.param .b64 func_retval0) __internal_accurate_pow(
	.param .b64 __internal_accurate_pow_param_0,
	.param .b64 __internal_accurate_pow_param_1
)
{
	.reg .pred 	%p<8>;
	.reg .b32 	%r<49>;
	.reg .b32 	%f<3>;
	.reg .b64 	%fd<109>;

	ld.param.f64 	%fd10, [__internal_accurate_pow_param_0];
	ld.param.f64 	%fd11, [__internal_accurate_pow_param_1];
	{
	.reg .b32 %temp; 
	mov.b64 	{%temp, %r46}, %fd10;
	}
	{
	.reg .b32 %temp; 
	mov.b64 	{%r45, %temp}, %fd10;
	}
	shr.u32 	%r47, %r46, 20;
	setp.gt.u32 	%p1, %r46, 1048575;
	@%p1 bra 	$L__BB4_2;
	mul.f64 	%fd12, %fd10, 0d4350000000000000;
	{
	.reg .b32 %temp; 
	mov.b64 	{%temp, %r46}, %fd12;
	}
	{
	.reg .b32 %temp; 
	mov.b64 	{%r45, %temp}, %fd12;
	}
	shr.u32 	%r16, %r46, 20;
	add.s32 	%r47, %r16, -54;
$L__BB4_2:
	add.s32 	%r48, %r47, -1023;
	and.b32  	%r17, %r46, -2146435073;
	or.b32  	%r18, %r17, 1072693248;
	mov.b64 	%fd107, {%r45, %r18};
	setp.lt.u32 	%p2, %r18, 1073127583;
	@%p2 bra 	$L__BB4_4;
	{
	.reg .b32 %temp; 
	mov.b64 	{%r19, %temp}, %fd107;
	}
	{
	.reg .b32 %temp; 
	mov.b64 	{%temp, %r20}, %fd107;
	}
	add.s32 	%r21, %r20, -1048576;
	mov.b64 	%fd107, {%r19, %r21};
	add.s32 	%r48, %r47, -1022;
$L__BB4_4:
	add.f64 	%fd13, %fd107, 0dBFF0000000000000;
	add.f64 	%fd14, %fd107, 0d3FF0000000000000;
	rcp.approx.ftz.f64 	%fd15, %fd14;
	neg.f64 	%fd16, %fd14;
	fma.rn.f64 	%fd17, %fd16, %fd15, 0d3FF0000000000000;
	fma.rn.f64 	%fd18, %fd17, %fd17, %fd17;
	fma.rn.f64 	%fd19, %fd18, %fd15, %fd15;
	mul.f64 	%fd20, %fd13, %fd19;
	fma.rn.f64 	%fd21, %fd13, %fd19, %fd20;
	mul.f64 	%fd22, %fd21, %fd21;
	fma.rn.f64 	%fd23, %fd22, 0d3EB0F5FF7D2CAFE2, 0d3ED0F5D241AD3B5A;
	fma.rn.f64 	%fd24, %fd23, %fd22, 0d3EF3B20A75488A3F;
	fma.rn.f64 	%fd25, %fd24, %fd22, 0d3F1745CDE4FAECD5;
	fma.rn.f64 	%fd26, %fd25, %fd22, 0d3F3C71C7258A578B;
	fma.rn.f64 	%fd27, %fd26, %fd22, 0d3F6249249242B910;
	fma.rn.f64 	%fd28, %fd27, %fd22, 0d3F89999999999DFB;
	sub.f64 	%fd29, %fd13, %fd21;
	add.f64 	%fd30, %fd29, %fd29;
	neg.f64 	%fd31, %fd21;
	fma.rn.f64 	%fd32, %fd31, %fd13, %fd30;
	mul.f64 	%fd33, %fd19, %fd32;
	fma.rn.f64 	%fd34, %fd22, %fd28, 0d3FB5555555555555;
	mov.f64 	%fd35, 0d3FB5555555555555;
	sub.f64 	%fd36, %fd35, %fd34;
	fma.rn.f64 	%fd37, %fd22, %fd28, %fd36;
	add.f64 	%fd38, %fd37, 0dBC46A4CB00B9E7B0;
	add.f64 	%fd39, %fd34, %fd38;
	sub.f64 	%fd40, %fd34, %fd39;
	add.f64 	%fd41, %fd38, %fd40;
	mul.rn.f64 	%fd42, %fd21, %fd21;
	neg.f64 	%fd43, %fd42;
	fma.rn.f64 	%fd44, %fd21, %fd21, %fd43;
	{
	.reg .b32 %temp; 
	mov.b64 	{%r22, %temp}, %fd33;
	}
	{
	.reg .b32 %temp; 
	mov.b64 	{%temp, %r23}, %fd33;
	}
	add.s32 	%r24, %r23, 1048576;
	mov.b64 	%fd45, {%r22, %r24};
	fma.rn.f64 	%fd46, %fd21, %fd45, %fd44;
	mul.rn.f64 	%fd47, %fd42, %fd21;
	neg.f64 	%fd48, %fd47;
	fma.rn.f64 	%fd49, %fd42, %fd21, %fd48;
	fma.rn.f64 	%fd50, %fd42, %fd33, %fd49;
	fma.rn.f64 	%fd51, %fd46, %fd21, %fd50;
	mul.rn.f64 	%fd52, %fd39, %fd47;
	neg.f64 	%fd53, %fd52;
	fma.rn.f64 	%fd54, %fd39, %fd47, %fd53;
	fma.rn.f64 	%fd55, %fd39, %fd51, %fd54;
	fma.rn.f64 	%fd56, %fd41, %fd47, %fd55;
	add.f64 	%fd57, %fd52, %fd56;
	sub.f64 	%fd58, %fd52, %fd57;
	add.f64 	%fd59, %fd56, %fd58;
	add.f64 	%fd60, %fd21, %fd57;
	sub.f64 	%fd61, %fd21, %fd60;
	add.f64 	%fd62, %fd57, %fd61;
	add.f64 	%fd63, %fd59, %fd62;
	add.f64 	%fd64, %fd33, %fd63;
	add.f64 	%fd65, %fd60, %fd64;
	sub.f64 	%fd66, %fd60, %fd65;
	add.f64 	%fd67, %fd64, %fd66;
	xor.b32  	%r25, %r48, -2147483648;
	mov.b32 	%r26, 1127219200;
	mov.b64 	%fd68, {%r25, %r26};
	mov.b32 	%r27, -2147483648;
	mov.b64 	%fd69, {%r27, %r26};
	sub.f64 	%fd70, %fd68, %fd69;
	fma.rn.f64 	%fd71, %fd70, 0d3FE62E42FEFA39EF, %fd65;
	fma.rn.f64 	%fd72, %fd70, 0dBFE62E42FEFA39EF, %fd71;
	sub.f64 	%fd73, %fd72, %fd65;
	sub.f64 	%fd74, %fd67, %fd73;
	fma.rn.f64 	%fd75, %fd70, 0d3C7ABC9E3B39803F, %fd74;
	add.f64 	%fd76, %fd71, %fd75;
	sub.f64 	%fd77, %fd71, %fd76;
	add.f64 	%fd78, %fd75, %fd77;
	{
	.reg .b32 %temp; 
	mov.b64 	{%temp, %r28}, %fd11;
	}
	{
	.reg .b32 %temp; 
	mov.b64 	{%r29, %temp}, %fd11;
	}
	shl.b32 	%r30, %r28, 1;
	setp.gt.u32 	%p3, %r30, -33554433;
	and.b32  	%r31, %r28, -15728641;
	selp.b32 	%r32, %r31, %r28, %p3;
	mov.b64 	%fd79, {%r29, %r32};
	mul.rn.f64 	%fd80, %fd76, %fd79;
	neg.f64 	%fd81, %fd80;
	fma.rn.f64 	%fd82, %fd76, %fd79, %fd81;
	fma.rn.f64 	%fd83, %fd78, %fd79, %fd82;
	add.f64 	%fd4, %fd80, %fd83;
	sub.f64 	%fd84, %fd80, %fd4;
	add.f64 	%fd5, %fd83, %fd84;
	fma.rn.f64 	%fd85, %fd4, 0d3FF71547652B82FE, 0d4338000000000000;
	{
	.reg .b32 %temp; 
	mov.b64 	{%r13, %temp}, %fd85;
	}
	mov.f64 	%fd86, 0dC338000000000000;
	add.rn.f64 	%fd87, %fd85, %fd86;
	fma.rn.f64 	%fd88, %fd87, 0dBFE62E42FEFA39EF, %fd4;
	fma.rn.f64 	%fd89, %fd87, 0dBC7ABC9E3B39803F, %fd88;
	fma.rn.f64 	%fd90, %fd89, 0d3E5ADE1569CE2BDF, 0d3E928AF3FCA213EA;
	fma.rn.f64 	%fd91, %fd90, %fd89, 0d3EC71DEE62401315;
	fma.rn.f64 	%fd92, %fd91, %fd89, 0d3EFA01997C89EB71;
	fma.rn.f64 	%fd93, %fd92, %fd89, 0d3F2A01A014761F65;
	fma.rn.f64 	%fd94, %fd93, %fd89, 0d3F56C16C1852B7AF;
	fma.rn.f64 	%fd95, %fd94, %fd89, 0d3F81111111122322;
	fma.rn.f64 	%fd96, %fd95, %fd89, 0d3FA55555555502A1;
	fma.rn.f64 	%fd97, %fd96, %fd89, 0d3FC5555555555511;
	fma.rn.f64 	%fd98, %fd97, %fd89, 0d3FE000000000000B;
	fma.rn.f64 	%fd99, %fd98, %fd89, 0d3FF0000000000000;
	fma.rn.f64 	%fd100, %fd99, %fd89, 0d3FF0000000000000;
	{
	.reg .b32 %temp; 
	mov.b64 	{%r14, %temp}, %fd100;
	}
	{
	.reg .b32 %temp; 
	mov.b64 	{%temp, %r15}, %fd100;
	}
	shl.b32 	%r33, %r13, 20;
	add.s32 	%r34, %r33, %r15;
	mov.b64 	%fd108, {%r14, %r34};
	{
	.reg .b32 %temp; 
	mov.b64 	{%temp, %r35}, %fd4;
	}
	mov.b32 	%f2, %r35;
	abs.f32 	%f1, %f2;
	setp.lt.f32 	%p4, %f1, 0f4086232B;
	@%p4 bra 	$L__BB4_7;
	setp.lt.f64 	%p5, %fd4, 0d0000000000000000;
	add.f64 	%fd101, %fd4, 0d7FF0000000000000;
	selp.f64 	%fd108, 0d0000000000000000, %fd101, %p5;
	setp.geu.f32 	%p6, %f1, 0f40874800;
	@%p6 bra 	$L__BB4_7;
	shr.u32 	%r36, %r13, 31;
	add.s32 	%r37, %r13, %r36;
	shr.s32 	%r38, %r37, 1;
	shl.b32 	%r39, %r38, 20;
	add.s32 	%r40, %r15, %r39;
	mov.b64 	%fd102, {%r14, %r40};
	sub.s32 	%r41, %r13, %r38;
	shl.b32 	%r42, %r41, 20;
	add.s32 	%r43, %r42, 1072693248;
	mov.b32 	%r44, 0;
	mov.b64 	%fd103, {%r44, %r43};
	mul.f64 	%fd108, %fd103, %fd102;
$L__BB4_7:
	abs.f64 	%fd104, %fd108;
	setp.eq.f64 	%p7, %fd104, 0d7FF0000000000000;
	fma.rn.f64 	%fd105, %fd108, %fd5, %fd108;
	selp.f64 	%fd106, %fd108, %fd105, %p7;
	st.param.f64 	[func_retval0], %fd106;
	ret;

}


// ===== COMPILED SASS (sm_100) =====

	.target	sm_100

	.elftype	@"ET_EXEC"


//--------------------- .note.nv.tkinfo           --------------------------
	.section	.note.nv.tkinfo,"",@"SHT_NOTE"
	.sectionflags	@"SHF_NOTE_NV_TKINFO"
	.tkinfo
        /*0018*/ 	.word	0x00000002
        /*0030*/ 	.string	""
        /*0030*/ 	.string	"ptxas"
        /*0030*/ 	.string	"Cuda compilation tools, release 13.0, V13.0.88"
        /*0030*/ 	.string	"Build cuda_13.0.r13.0/compiler.36424714_0"
        /*0030*/ 	.string	"-arch sm_100 -m 64 "



//--------------------- .note.nv.cuinfo           --------------------------
	.section	.note.nv.cuinfo,"",@"SHT_NOTE"
	.sectionflags	@"SHF_NOTE_NV_CUINFO"
        /*0018*/ 	.short	0x0002
        /*001a*/ 	.short	0x0064
        /*001c*/ 	.short	0x0082
	.zero		2


//--------------------- .nv.info                  --------------------------
	.section	.nv.info,"",@"SHT_CUDA_INFO"
	.align	4


	//----- nvinfo : EIATTR_REGCOUNT
	.align		4
        /*0000*/ 	.byte	0x04, 0x2f
        /*0002*/ 	.short	(.L_11 - .L_10)
	.align		4
.L_10:
        /*0004*/ 	.word	index@(_Z15setup_randomizeP17curandStateXORWOWm)
        /*0008*/ 	.word	0x00000020


	//----- nvinfo : EIATTR_FRAME_SIZE
	.align		4
.L_11:
        /*000c*/ 	.byte	0x04, 0x11
        /*000e*/ 	.short	(.L_13 - .L_12)
	.align		4
.L_12:
        /*0010*/ 	.word	index@(_Z15setup_randomizeP17curandStateXORWOWm)
        /*0014*/ 	.word	0x00000000


	//----- nvinfo : EIATTR_REGCOUNT
	.align		4
.L_13:
        /*0018*/ 	.byte	0x04, 0x2f
        /*001a*/ 	.short	(.L_15 - .L_14)
	.align		4
.L_14:
        /*001c*/ 	.word	index@(_Z22randomize_double_arrayPdmddP17curandStateXORWOW)
        /*0020*/ 	.word	0x0000001e


	//----- nvinfo : EIATTR_FRAME_SIZE
	.align		4
.L_15:
        /*0024*/ 	.byte	0x04, 0x11
        /*0026*/ 	.short	(.L_17 - .L_16)
	.align		4
.L_16:
        /*0028*/ 	.word	index@(_Z22randomize_double_arrayPdmddP17curandStateXORWOW)
        /*002c*/ 	.word	0x00000000


	//----- nvinfo : EIATTR_REGCOUNT
	.align		4
.L_17:
        /*0030*/ 	.byte	0x04, 0x2f
        /*0032*/ 	.short	(.L_19 - .L_18)
	.align		4
.L_18:
        /*0034*/ 	.word	index@(_Z15metropolis_stepPdmm21metropolis_parametersP17curandStateXORWOW)
        /*0038*/ 	.word	0x00000048


	//----- nvinfo : EIATTR_FRAME_SIZE
	.align		4
.L_19:
        /*003c*/ 	.byte	0x04, 0x11
        /*003e*/ 	.short	(.L_21 - .L_20)
	.align		4
.L_20:
        /*0040*/ 	.word	index@($__internal_0_$__cuda_sm20_div_rn_f64_full)
        /*0044*/ 	.word	0x00000170


	//----- nvinfo : EIATTR_FRAME_SIZE
	.align		4
.L_21:
        /*0048*/ 	.byte	0x04, 0x11
        /*004a*/ 	.short	(.L_23 - .L_22)
	.align		4
.L_22:
        /*004c*/ 	.word	index@($_Z15metropolis_stepPdmm21metropolis_parametersP17curandStateXORWOW$__internal_accurate_pow)
        /*0050*/ 	.word	0x00000170


	//----- nvinfo : EIATTR_FRAME_SIZE
	.align		4
.L_23:
        /*0054*/ 	.byte	0x04, 0x11
        /*0056*/ 	.short	(.L_25 - .L_24)
	.align		4
.L_24:
        /*0058*/ 	.word	index@($_Z15metropolis_stepPdmm21metropolis_parametersP17curandStateXORWOW$_Z9potentiald21metropolis_parameters)
        /*005c*/ 	.word	0x00000170


	//----- nvinfo : EIATTR_FRAME_SIZE
	.align		4
.L_25:
        /*0060*/ 	.byte	0x04, 0x11
        /*0062*/ 	.short	(.L_27 - .L_26)
	.align		4
.L_26:
        /*0064*/ 	.word	index@(_Z15metropolis_stepPdmm21metropolis_parametersP17curandStateXORWOW)
        /*0068*/ 	.word	0x00000170


	//----- nvinfo : EIATTR_MIN_STACK_SIZE
	.align		4
.L_27:
        /*006c*/ 	.byte	0x04, 0x12
        /*006e*/ 	.short	(.L_29 - .L_28)
	.align		4
.L_28:
        /*0070*/ 	.word	index@(_Z15metropolis_stepPdmm21metropolis_parametersP17curandStateXORWOW)
        /*0074*/ 	.word	0x00000170


	//----- nvinfo : EIATTR_MIN_STACK_SIZE
	.align		4
.L_29:
        /*0078*/ 	.byte	0x04, 0x12
        /*007a*/ 	.short	(.L_31 - .L_30)
	.align		4
.L_30:
        /*007c*/ 	.word	index@(_Z22randomize_double_arrayPdmddP17curandStateXORWOW)
        /*0080*/ 	.word	0x00000000


	//----- nvinfo : EIATTR_MIN_STACK_SIZE
	.align		4
.L_31:
        /*0084*/ 	.byte	0x04, 0x12
        /*0086*/ 	.short	(.L_33 - .L_32)
	.align		4
.L_32:
        /*0088*/ 	.word	index@(_Z15setup_randomizeP17curandStateXORWOWm)
        /*008c*/ 	.word	0x00000000
.L_33:


//--------------------- .nv.compat                --------------------------
	.section	.nv.compat,"",@"SHT_CUDA_COMPAT_INFO"
	.align	4
        /*0000*/ 	.byte	0x02, 0x09, 0x00, 0x00, 0x02, 0x02, 0x01, 0x00, 0x02, 0x05, 0x05, 0x00, 0x03, 0x07, 0x01, 0x01
        /*0010*/ 	.byte	0x02, 0x03, 0x00, 0x00, 0x02, 0x06, 0x01, 0x00, 0x04, 0x0b, 0x08, 0x00, 0x01, 0x00, 0x00, 0x00
        /*0020*/ 	.byte	0x00, 0x00, 0x00, 0x00


//--------------------- .nv.info._Z15metropolis_stepPdmm21metropolis_parametersP17curandStateXORWOW --------------------------
	.section	.nv.info._Z15metropolis_stepPdmm21metropolis_parametersP17curandStateXORWOW,"",@"SHT_CUDA_INFO"
	.sectionflags	@""
	.align	4


	//----- nvinfo : EIATTR_CUDA_API_VERSION
	.align		4
        /*0000*/ 	.byte	0x04, 0x37
        /*0002*/ 	.short	(.L_35 - .L_34)
.L_34:
        /*0004*/ 	.word	0x00000082


	//----- nvinfo : EIATTR_KPARAM_INFO
	.align		4
.L_35:
        /*0008*/ 	.byte	0x04, 0x17
        /*000a*/ 	.short	(.L_37 - .L_36)
.L_36:
        /*000c*/ 	.word	0x00000000
        /*0010*/ 	.short	0x0004
        /*0012*/ 	.short	0x00a0
        /*0014*/ 	.byte	0x00, 0xf5, 0x21, 0x00


	//----- nvinfo : EIATTR_KPARAM_INFO
	.align		4
.L_37:
        /*0018*/ 	.byte	0x04, 0x17
        /*001a*/ 	.short	(.L_39 - .L_38)
.L_38:
        /*001c*/ 	.word	0x00000000
        /*0020*/ 	.short	0x0003
        /*0022*/ 	.short	0x0018
        /*0024*/ 	.byte	0x00, 0xf0, 0x21, 0x02


	//----- nvinfo : EIATTR_KPARAM_INFO
	.align		4
.L_39:
        /*0028*/ 	.byte	0x04, 0x17
        /*002a*/ 	.short	(.L_41 - .L_40)
.L_40:
        /*002c*/ 	.word	0x00000000
        /*0030*/ 	.short	0x0002
        /*0032*/ 	.short	0x0010
        /*0034*/ 	.byte	0x00, 0xf0, 0x21, 0x00


	//----- nvinfo : EIATTR_KPARAM_INFO
	.align		4
.L_41:
        /*0038*/ 	.byte	0x04, 0x17
        /*003a*/ 	.short	(.L_43 - .L_42)
.L_42:
        /*003c*/ 	.word	0x00000000
        /*0040*/ 	.short	0x0001
        /*0042*/ 	.short	0x0008
        /*0044*/ 	.byte	0x00, 0xf0, 0x21, 0x00


	//----- nvinfo : EIATTR_KPARAM_INFO
	.align		4
.L_43:
        /*0048*/ 	.byte	0x04, 0x17
        /*004a*/ 	.short	(.L_45 - .L_44)
.L_44:
        /*004c*/ 	.word	0x00000000
        /*0050*/ 	.short	0x0000
        /*0052*/ 	.short	0x0000
        /*0054*/ 	.byte	0x00, 0xf5, 0x21, 0x00


	//----- nvinfo : EIATTR_SPARSE_MMA_MASK
	.align		4
.L_45:
        /*0058*/ 	.byte	0x03, 0x50
        /*005a*/ 	.short	0x0000


	//----- nvinfo : EIATTR_MAXREG_COUNT
	.align		4
        /*005c*/ 	.byte	0x03, 0x1b
        /*005e*/ 	.short	0x00ff


	//----- nvinfo : EIATTR_MERCURY_ISA_VERSION
	.align		4
        /*0060*/ 	.byte	0x03, 0x5f
        /*0062*/ 	.short	0x0101


	//----- nvinfo : EIATTR_VRC_CTA_INIT_COUNT
	.align		4
        /*0064*/ 	.byte	0x02, 0x4a
	.zero		1
	.zero		1


	//----- nvinfo : EIATTR_EXIT_INSTR_OFFSETS
	.align		4
        /*0068*/ 	.byte	0x04, 0x1c
        /*006a*/ 	.short	(.L_47 - .L_46)


	//   ....[0]....
.L_46:
        /*006c*/ 	.word	0x000000f0


	//   ....[1]....
        /*0070*/ 	.word	0x00002970


	//----- nvinfo : EIATTR_CRS_STACK_SIZE
	.align		4
.L_47:
        /*0074*/ 	.byte	0x04, 0x1e
        /*0076*/ 	.short	(.L_49 - .L_48)
.L_48:
        /*0078*/ 	.word	0x00000000


	//----- nvinfo : EIATTR_CBANK_PARAM_SIZE
	.align		4
.L_49:
        /*007c*/ 	.byte	0x03, 0x19
        /*007e*/ 	.short	0x00a8


	//----- nvinfo : EIATTR_PARAM_CBANK
	.align		4
        /*0080*/ 	.byte	0x04, 0x0a
        /*0082*/ 	.short	(.L_51 - .L_50)
	.align		4
.L_50:
        /*0084*/ 	.word	index@(.nv.constant0._Z15metropolis_stepPdmm21metropolis_parametersP17curandStateXORWOW)
        /*0088*/ 	.short	0x0380
        /*008a*/ 	.short	0x00a8


	//----- nvinfo : EIATTR_SW_WAR
	.align		4
.L_51:
        /*008c*/ 	.byte	0x04, 0x36
        /*008e*/ 	.short	(.L_53 - .L_52)
.L_52:
        /*0090*/ 	.word	0x00000008
.L_53:


//--------------------- .nv.info._Z22randomize_double_arrayPdmddP17curandStateXORWOW --------------------------
	.section	.nv.info._Z22randomize_double_arrayPdmddP17curandStateXORWOW,"",@"SHT_CUDA_INFO"
	.sectionflags	@""
	.align	4


	//----- nvinfo : EIATTR_CUDA_API_VERSION
	.align		4
        /*0000*/ 	.byte	0x04, 0x37
        /*0002*/ 	.short	(.L_55 - .L_54)
.L_54:
        /*0004*/ 	.word	0x00000082


	//----- nvinfo : EIATTR_KPARAM_INFO
	.align		4
.L_55:
        /*0008*/ 	.byte	0x04, 0x17
        /*000a*/ 	.short	(.L_57 - .L_56)
.L_56:
        /*000c*/ 	.word	0x00000000
        /*0010*/ 	.short	0x0004
        /*0012*/ 	.short	0x0020
        /*0014*/ 	.byte	0x00, 0xf5, 0x21, 0x00


	//----- nvinfo : EIATTR_KPARAM_INFO
	.align		4
.L_57:
        /*0018*/ 	.byte	0x04, 0x17
        /*001a*/ 	.short	(.L_59 - .L_58)
.L_58:
        /*001c*/ 	.word	0x00000000
        /*0020*/ 	.short	0x0003
        /*0022*/ 	.short	0x0018
        /*0024*/ 	.byte	0x00, 0xf0, 0x21, 0x00


	//----- nvinfo : EIATTR_KPARAM_INFO
	.align		4
.L_59:
        /*0028*/ 	.byte	0x04, 0x17
        /*002a*/ 	.short	(.L_61 - .L_60)
.L_60:
        /*002c*/ 	.word	0x00000000
        /*0030*/ 	.short	0x0002
        /*0032*/ 	.short	0x0010
        /*0034*/ 	.byte	0x00, 0xf0, 0x21, 0x00


	//----- nvinfo : EIATTR_KPARAM_INFO
	.align		4
.L_61:
        /*0038*/ 	.byte	0x04, 0x17
        /*003a*/ 	.short	(.L_63 - .L_62)
.L_62:
        /*003c*/ 	.word	0x00000000
        /*0040*/ 	.short	0x0001
        /*0042*/ 	.short	0x0008
        /*0044*/ 	.byte	0x00, 0xf0, 0x21, 0x00


	//----- nvinfo : EIATTR_KPARAM_INFO
	.align		4
.L_63:
        /*0048*/ 	.byte	0x04, 0x17
        /*004a*/ 	.short	(.L_65 - .L_64)
.L_64:
        /*004c*/ 	.word	0x00000000
        /*0050*/ 	.short	0x0000
        /*0052*/ 	.short	0x0000
        /*0054*/ 	.byte	0x00, 0xf5, 0x21, 0x00


	//----- nvinfo : EIATTR_SPARSE_MMA_MASK
	.align		4
.L_65:
        /*0058*/ 	.byte	0x03, 0x50
        /*005a*/ 	.short	0x0000


	//----- nvinfo : EIATTR_MAXREG_COUNT
	.align		4
        /*005c*/ 	.byte	0x03, 0x1b
        /*005e*/ 	.short	0x00ff


	//----- nvinfo : EIATTR_MERCURY_ISA_VERSION
	.align		4
        /*0060*/ 	.byte	0x03, 0x5f
        /*0062*/ 	.short	0x0101


	//----- nvinfo : EIATTR_VRC_CTA_INIT_COUNT
	.align		4
        /*0064*/ 	.byte	0x02, 0x4a
	.zero		1
	.zero		1


	//----- nvinfo : EIATTR_EXIT_INSTR_OFFSETS
	.align		4
        /*0068*/ 	.byte	0x04, 0x1c
        /*006a*/ 	.short	(.L_67 - .L_66)


	//   ....[0]....
.L_66:
        /*006c*/ 	.word	0x00000490


	//----- nvinfo : EIATTR_CRS_STACK_SIZE
	.align		4
.L_67:
        /*0070*/ 	.byte	0x04, 0x1e
        /*0072*/ 	.short	(.L_69 - .L_68)
.L_68:
        /*0074*/ 	.word	0x00000000


	//----- nvinfo : EIATTR_CBANK_PARAM_SIZE
	.align		4
.L_69:
        /*0078*/ 	.byte	0x03, 0x19
        /*007a*/ 	.short	0x0028


	//----- nvinfo : EIATTR_PARAM_CBANK
	.align		4
        /*007c*/ 	.byte	0x04, 0x0a
        /*007e*/ 	.short	(.L_71 - .L_70)
	.align		4
.L_70:
        /*0080*/ 	.word	index@(.nv.constant0._Z22randomize_double_arrayPdmddP17curandStateXORWOW)
        /*0084*/ 	.short	0x0380
        /*0086*/ 	.short	0x0028


	//----- nvinfo : EIATTR_SW_WAR
	.align		4
.L_71:
        /*0088*/ 	.byte	0x04, 0x36
        /*008a*/ 	.short	(.L_73 - .L_72)
.L_72:
        /*008c*/ 	.word	0x00000008
.L_73:


//--------------------- .nv.info._Z15setup_randomizeP17curandStateXORWOWm --------------------------
	.section	.nv.info._Z15setup_randomizeP17curandStateXORWOWm,"",@"SHT_CUDA_INFO"
	.sectionflags	@""
	.align	4


	//----- nvinfo : EIATTR_CUDA_API_VERSION
	.align		4
        /*0000*/ 	.byte	0x04, 0x37
        /*0002*/ 	.short	(.L_75 - .L_74)
.L_74:
        /*0004*/ 	.word	0x00000082


	//----- nvinfo : EIATTR_KPARAM_INFO
	.align		4
.L_75:
        /*0008*/ 	.byte	0x04, 0x17
        /*000a*/ 	.short	(.L_77 - .L_76)
.L_76:
        /*000c*/ 	.word	0x00000000
        /*0010*/ 	.short	0x0001
        /*0012*/ 	.short	0x0008
        /*0014*/ 	.byte	0x00, 0xf0, 0x21, 0x00


	//----- nvinfo : EIATTR_KPARAM_INFO
	.align		4
.L_77:
        /*0018*/ 	.byte	0x04, 0x17
        /*001a*/ 	.short	(.L_79 - .L_78)
.L_78:
        /*001c*/ 	.word	0x00000000
        /*0020*/ 	.short	0x0000
        /*0022*/ 	.short	0x0000
        /*0024*/ 	.byte	0x00, 0xf5, 0x21, 0x00


	//----- nvinfo : EIATTR_SPARSE_MMA_MASK
	.align		4
.L_79:
        /*0028*/ 	.byte	0x03, 0x50
        /*002a*/ 	.short	0x0000


	//----- nvinfo : EIATTR_MAXREG_COUNT
	.align		4
        /*002c*/ 	.byte	0x03, 0x1b
        /*002e*/ 	.short	0x00ff


	//----- nvinfo : EIATTR_MERCURY_ISA_VERSION
	.align		4
        /*0030*/ 	.byte	0x03, 0x5f
        /*0032*/ 	.short	0x0101


	//----- nvinfo : EIATTR_VRC_CTA_INIT_COUNT
	.align		4
        /*0034*/ 	.byte	0x02, 0x4a
	.zero		1
	.zero		1


	//----- nvinfo : EIATTR_EXIT_INSTR_OFFSETS
	.align		4
        /*0038*/ 	.byte	0x04, 0x1c
        /*003a*/ 	.short	(.L_81 - .L_80)


	//   ....[0]....
.L_80:
        /*003c*/ 	.word	0x00000080


	//   ....[1]....
        /*0040*/ 	.word	0x00000f70


	//----- nvinfo : EIATTR_CRS_STACK_SIZE
	.align		4
.L_81:
        /*0044*/ 	.byte	0x04, 0x1e
        /*0046*/ 	.short	(.L_83 - .L_82)
.L_82:
        /*0048*/ 	.word	0x00000000


	//----- nvinfo : EIATTR_CBANK_PARAM_SIZE
	.align		4
.L_83:
        /*004c*/ 	.byte	0x03, 0x19
        /*004e*/ 	.short	0x0010


	//----- nvinfo : EIATTR_PARAM_CBANK
	.align		4
        /*0050*/ 	.byte	0x04, 0x0a
        /*0052*/ 	.short	(.L_85 - .L_84)
	.align		4
.L_84:
        /*0054*/ 	.word	index@(.nv.constant0._Z15setup_randomizeP17curandStateXORWOWm)
        /*0058*/ 	.short	0x0380
        /*005a*/ 	.short	0x0010


	//----- nvinfo : EIATTR_SW_WAR
	.align		4
.L_85:
        /*005c*/ 	.byte	0x04, 0x36
        /*005e*/ 	.short	(.L_87 - .L_86)
.L_86:
        /*0060*/ 	.word	0x00000008
.L_87:


//--------------------- .nv.callgraph             --------------------------
	.section	.nv.callgraph,"",@"SHT_CUDA_CALLGRAPH"
	.align	4
	.sectionentsize	8
	.align		4
        /*0000*/ 	.word	0x00000000
	.align		4
        /*0004*/ 	.word	0xffffffff
	.align		4
        /*0008*/ 	.word	0x00000000
	.align		4
        /*000c*/ 	.word	0xfffffffe
	.align		4
        /*0010*/ 	.word	0x00000000
	.align		4
        /*0014*/ 	.word	0xfffffffd
	.align		4
        /*0018*/ 	.word	0x00000000
	.align		4
        /*001c*/ 	.word	0xfffffffc


//--------------------- .nv.constant4             --------------------------
	.section	.nv.constant4,"a",@progbits
	.align	8
	.align		8
.nv.constant4:
        /*0000*/ 	.dword	precalc_xorwow_matrix
	.align		8
        /*0008*/ 	.dword	precalc_xorwow_offset_matrix
	.align		8
        /*0010*/ 	.dword	mrg32k3aM1
	.align		8
        /*0018*/ 	.dword	mrg32k3aM2
	.align		8
        /*0020*/ 	.dword	mrg32k3aM1SubSeq
	.align		8
        /*0028*/ 	.dword	mrg32k3aM2SubSeq
	.align		8
        /*0030*/ 	.dword	mrg32k3aM1Seq
	.align		8
        /*0038*/ 	.dword	mrg32k3aM2Seq
	.align		8
        /*0040*/ 	.dword	potential_ptr


//--------------------- .nv.constant3             --------------------------
	.section	.nv.constant3,"a",@progbits
	.align	8
.nv.constant3:
	.type		__cr_lgamma_table,@object
	.size		__cr_lgamma_table,(.L_8 - __cr_lgamma_table)
__cr_lgamma_table:
        /*0000*/ 	.byte	0x00, 0x00, 0x00, 0x00, 0x00, 0x00, 0x00, 0x00, 0x00, 0x00, 0x00, 0x00, 0x00, 0x00, 0x00, 0x00
        /*0010*/ 	.byte	0xef, 0x39, 0xfa, 0xfe, 0x42, 0x2e, 0xe6, 0x3f, 0x02, 0x20, 0x2a, 0xfa, 0x0b, 0xab, 0xfc, 0x3f
        /*0020*/ 	.byte	0xf9, 0x2c, 0x92, 0x7c, 0xa7, 0x6c, 0x09, 0x40, 0xc9, 0x79, 0x44, 0x3c, 0x64, 0x26, 0x13, 0x40
        /*0030*/ 	.byte	0xca, 0x01, 0xcf, 0x3a, 0x27, 0x51, 0x1a, 0x40, 0x30, 0xcc, 0x2d, 0xf3, 0xe1, 0x0c, 0x21, 0x40
        /*0040*/ 	.byte	0x0d, 0xb7, 0xfc, 0x82, 0x8e, 0x35, 0x25, 0x40
.L_8:


//--------------------- .nv.constant2._Z15metropolis_stepPdmm21metropolis_parametersP17curandStateXORWOW --------------------------
	.section	.nv.constant2._Z15metropolis_stepPdmm21metropolis_parametersP17curandStateXORWOW,"a",@progbits
	.sectionflags	@""
	.align	4
.nv.constant2._Z15metropolis_stepPdmm21metropolis_parametersP17curandStateXORWOW:
        /*0000*/ 	.byte	0x01, 0x00, 0x00, 0x00, 0x00, 0x00, 0x00, 0x00, 0x80, 0x29, 0x00, 0x00, 0x00, 0x00, 0x00, 0x00


//--------------------- .text._Z15metropolis_stepPdmm21metropolis_parametersP17curandStateXORWOW --------------------------
	.section	.text._Z15metropolis_stepPdmm21metropolis_parametersP17curandStateXORWOW,"ax",@progbits
	.align	128
        .global         _Z15metropolis_stepPdmm21metropolis_parametersP17curandStateXORWOW
        .type           _Z15metropolis_stepPdmm21metropolis_parametersP17curandStateXORWOW,@function
        .size           _Z15metropolis_stepPdmm21metropolis_parametersP17curandStateXORWOW,(.L_x_52 - _Z15metropolis_stepPdmm21metropolis_parametersP17curandStateXORWOW)
        .other          _Z15metropolis_stepPdmm21metropolis_parametersP17curandStateXORWOW,@"STO_CUDA_ENTRY STV_DEFAULT"
_Z15metropolis_stepPdmm21metropolis_parametersP17curandStateXORWOW:
.text._Z15metropolis_stepPdmm21metropolis_parametersP17curandStateXORWOW:
[----:B------:R-:W0:Y:S01]  /*0000*/  LDC R1, c[0x0][0x37c] ;  /* 0x0000df00ff017b82 */ /* 0x000e220000000800 */
[----:B------:R-:W1:Y:S01]  /*0010*/  S2R R7, SR_CTAID.X ;  /* 0x0000000000077919 */ /* 0x000e620000002500 */
[----:B------:R-:W1:Y:S06]  /*0020*/  LDCU UR4, c[0x0][0x360] ;  /* 0x00006c00ff0477ac */ /* 0x000e6c0008000800 */
[----:B------:R-:W2:Y:S01]  /*0030*/  LDC.64 R68, c[0x0][0x420] ;  /* 0x00010800ff447b82 */ /* 0x000ea20000000a00 */
[----:B0-----:R-:W-:Y:S01]  /*0040*/  VIADD R1, R1, 0xfffffef0 ;  /* 0xfffffef001017836 */ /* 0x001fe20000000000 */
[----:B------:R-:W1:Y:S01]  /*0050*/  S2R R0, SR_TID.X ;  /* 0x0000000000007919 */ /* 0x000e620000002100 */
[----:B------:R-:W0:Y:S02]  /*0060*/  LDCU.128 UR8, c[0x0][0x390] ;  /* 0x00007200ff0877ac */ /* 0x000e240008000c00 */
[----:B0-----:R-:W-:Y:S01]  /*0070*/  I2F.F64.U64 R4, UR8 ;  /* 0x0000000800047d12 */ /* 0x001fe20008301800 */
[----:B-1----:R-:W-:Y:S01]  /*0080*/  IMAD R7, R7, UR4, R0 ;  /* 0x0000000407077c24 */ /* 0x002fe2000f8e0200 */
[----:B------:R-:W0:Y:S06]  /*0090*/  LDCU.64 UR4, c[0x0][0x388] ;  /* 0x00007100ff0477ac */ /* 0x000e2c0008000a00 */
[----:B------:R-:W1:Y:S02]  /*00a0*/  I2F.F64.U32 R2, R7 ;  /* 0x0000000700027312 */ /* 0x000e640000201800 */
[----:B-1----:R-:W-:-:S06]  /*00b0*/  DFMA R2, R2, UR10, R4 ;  /* 0x0000000a02027c2b */ /* 0x002fcc0008000004 */
[----:B------:R-:W0:Y:S02]  /*00c0*/  F2I.U64.F64.TRUNC R4, R2 ;  /* 0x0000000200047311 */ /* 0x000e24000030d800 */
[----:B0-----:R-:W-:-:S04]  /*00d0*/  ISETP.GE.U32.AND P0, PT, R4, UR4, PT ;  /* 0x0000000404007c0c */ /* 0x001fc8000bf06070 */
[----:B------:R-:W-:-:S13]  /*00e0*/  ISETP.GE.U32.AND.EX P0, PT, R5, UR5, PT, P0 ;  /* 0x0000000505007c0c */ /* 0x000fda000bf06100 */
[----:B--2---:R-:W-:Y:S05]  /*00f0*/  @P0 EXIT ;  /* 0x000000000000094d */ /* 0x004fea0003800000 */
[----:B------:R-:W0:Y:S01]  /*0100*/  LDCU.64 UR36, c[0x0][0x358] ;  /* 0x00006b00ff2477ac */ /* 0x000e220008000a00 */
[----:B------:R-:W-:Y:S01]  /*0110*/  IMAD.WIDE.U32 R68, R7, 0x30, R68 ;  /* 0x0000003007447825 */ /* 0x000fe200078e0044 */
[----:B------:R-:W1:Y:S01]  /*0120*/  LDC.64 R38, c[0x0][0x3f8] ;  /* 0x0000fe00ff267b82 */ /* 0x000e620000000a00 */
[----:B------:R-:W2:Y:S03]  /*0130*/  LDCU.64 UR4, c[0x0][0x380] ;  /* 0x00007000ff0477ac */ /* 0x000ea60008000a00 */
[----:B0-----:R-:W3:Y:S04]  /*0140*/  LDG.E.64 R2, desc[UR36][R68.64] ;  /* 0x0000002444027981 */ /* 0x001ee8000c1e1b00 */
[----:B------:R-:W4:Y:S04]  /*0150*/  LDG.E.64 R24, desc[UR36][R68.64+0x10] ;  /* 0x0000102444187981 */ /* 0x000f28000c1e1b00 */
[----:B------:R-:W4:Y:S01]  /*0160*/  LDG.E.64 R16, desc[UR36][R68.64+0x8] ;  /* 0x0000082444107981 */ /* 0x000f22000c1e1b00 */
[----:B--2---:R-:W-:-:S03]  /*0170*/  LEA R60, P0, R4, UR4, 0x3 ;  /* 0x00000004043c7c11 */ /* 0x004fc6000f8018ff */
[----:B------:R0:W5:Y:S01]  /*0180*/  LDG.E R26, desc[UR36][R68.64+0x20] ;  /* 0x00002024441a7981 */ /* 0x000162000c1e1900 */
[----:B------:R-:W-:-:S03]  /*0190*/  LEA.HI.X R61, R4, UR5, R5, 0x3, P0 ;  /* 0x00000005043d7c11 */ /* 0x000fc600080f1c05 */
[----:B------:R0:W5:Y:S04]  /*01a0*/  LDG.E.64 R62, desc[UR36][R68.64+0x28] ;  /* 0x00002824443e7981 */ /* 0x000168000c1e1b00 */
[----:B------:R-:W2:Y:S04]  /*01b0*/  LDG.E.64 R4, desc[UR36][R60.64] ;  /* 0x000000243c047981 */ /* 0x000ea8000c1e1b00 */
[----:B------:R-:W2:Y:S04]  /*01c0*/  LDG.E.64 R44, desc[UR36][R60.64+-0x8] ;  /* 0xfffff8243c2c7981 */ /* 0x000ea8000c1e1b00 */
[----:B------:R0:W5:Y:S04]  /*01d0*/  LDG.E.64 R22, desc[UR36][R68.64+0x18] ;  /* 0x0000182444167981 */ /* 0x000168000c1e1b00 */
[----:B------:R0:W5:Y:S01]  /*01e0*/  LDG.E.64 R30, desc[UR36][R60.64+0x8] ;  /* 0x000008243c1e7981 */ /* 0x000162000c1e1b00 */
[----:B-1----:R-:W-:Y:S01]  /*01f0*/  DADD R10, R38, R38 ;  /* 0x00000000260a7229 */ /* 0x002fe20000000026 */
[----:B------:R-:W-:Y:S01]  /*0200*/  MOV R20, 0x3e0 ;  /* 0x000003e000147802 */ /* 0x000fe20000000f00 */
[----:B------:R-:W-:Y:S01]  /*0210*/  IMAD.MOV.U32 R21, RZ, RZ, 0x0 ;  /* 0x00000000ff157424 */ /* 0x000fe200078e00ff */
[----:B---3--:R-:W-:-:S04]  /*0220*/  SHF.R.U32.HI R0, RZ, 0x2, R3 ;  /* 0x00000002ff007819 */ /* 0x008fc80000011603 */
[----:B------:R-:W-:Y:S01]  /*0230*/  LOP3.LUT R0, R0, R3, RZ, 0x3c, !PT ;  /* 0x0000000300007212 */ /* 0x000fe200078e3cff */
[----:B----4-:R-:W-:-:S04]  /*0240*/  IMAD.SHL.U32 R6, R25, 0x10, RZ ;  /* 0x0000001019067824 */ /* 0x010fc800078e00ff */
[----:B------:R-:W-:Y:S01]  /*0250*/  IMAD.SHL.U32 R3, R0, 0x2, RZ ;  /* 0x0000000200037824 */ /* 0x000fe200078e00ff */
[----:B------:R-:W-:-:S04]  /*0260*/  SHF.R.U32.HI R7, RZ, 0x2, R16 ;  /* 0x00000002ff077819 */ /* 0x000fc80000011610 */
[----:B------:R-:W-:Y:S02]  /*0270*/  LOP3.LUT R3, R25, R6, R3, 0x96, !PT ;  /* 0x0000000619037212 */ /* 0x000fe400078e9603 */
[----:B------:R-:W-:Y:S02]  /*0280*/  LOP3.LUT R7, R7, R16, RZ, 0x3c, !PT ;  /* 0x0000001007077212 */ /* 0x000fe400078e3cff */
[----:B------:R-:W-:-:S03]  /*0290*/  LOP3.LUT R18, R3, R0, RZ, 0x3c, !PT ;  /* 0x0000000003127212 */ /* 0x000fc600078e3cff */
[----:B------:R-:W-:Y:S02]  /*02a0*/  IMAD.SHL.U32 R3, R7, 0x2, RZ ;  /* 0x0000000207037824 */ /* 0x000fe400078e00ff */
[----:B------:R-:W-:-:S05]  /*02b0*/  IMAD.SHL.U32 R0, R18, 0x10, RZ ;  /* 0x0000001012007824 */ /* 0x000fca00078e00ff */
[----:B------:R-:W-:Y:S01]  /*02c0*/  LOP3.LUT R3, R7, R3, R0, 0x96, !PT ;  /* 0x0000000307037212 */ /* 0x000fe200078e9600 */
[----:B------:R-:W-:-:S03]  /*02d0*/  VIADD R16, R2, 0xb0f8a ;  /* 0x000b0f8a02107836 */ /* 0x000fc60000000000 */
[----:B------:R-:W-:-:S05]  /*02e0*/  LOP3.LUT R19, R3, R18, RZ, 0x3c, !PT ;  /* 0x0000001203137212 */ /* 0x000fca00078e3cff */
[----:B------:R-:W-:Y:S01]  /*02f0*/  IMAD.IADD R8, R19, 0x1, R16 ;  /* 0x0000000113087824 */ /* 0x000fe200078e0210 */
[----:B------:R-:W-:-:S03]  /*0300*/  IADD3 R3, PT, PT, R2, 0x587c5, R18 ;  /* 0x000587c502037810 */ /* 0x000fc60007ffe012 */
[----:B------:R-:W-:-:S03]  /*0310*/  IMAD.WIDE.U32 R8, R8, 0x200000, RZ ;  /* 0x0020000008087825 */ /* 0x000fc600078e00ff */
[----:B------:R-:W-:-:S06]  /*0320*/  LOP3.LUT R8, R8, R3, RZ, 0x3c, !PT ;  /* 0x0000000308087212 */ /* 0x000fcc00078e3cff */
[----:B------:R-:W1:Y:S01]  /*0330*/  I2F.F64.U64 R8, R8 ;  /* 0x0000000800087312 */ /* 0x000e620000301800 */
[----:B------:R-:W-:Y:S02]  /*0340*/  IMAD.MOV.U32 R6, RZ, RZ, 0x0 ;  /* 0x00000000ff067424 */ /* 0x000fe400078e00ff */
[----:B------:R-:W-:-:S06]  /*0350*/  IMAD.MOV.U32 R7, RZ, RZ, 0x3ca00000 ;  /* 0x3ca00000ff077424 */ /* 0x000fcc00078e00ff */
[----:B-1----:R-:W-:-:S08]  /*0360*/  DFMA R6, R8, R6, 5.5511151231257827021e-17 ;  /* 0x3c9000000806742b */ /* 0x002fd00000000006 */
[----:B--2---:R-:W-:-:S08]  /*0370*/  DFMA R4, R6, R10, R4 ;  /* 0x0000000a0604722b */ /* 0x004fd00000000004 */
[----:B------:R-:W-:-:S08]  /*0380*/  DADD R38, R4, -R38 ;  /* 0x0000000004267229 */ /* 0x000fd00000000826 */
[----:B------:R-:W-:Y:S01]  /*0390*/  DADD R28, R38, -R44 ;  /* 0x00000000261c7229 */ /* 0x000fe2000000082c */
[----:B------:R-:W-:Y:S01]  /*03a0*/  MOV R6, RZ ;  /* 0x000000ff00067202 */ /* 0x000fe20000000f00 */
[----:B------:R-:W-:-:S06]  /*03b0*/  IMAD.MOV.U32 R7, RZ, RZ, 0x40000000 ;  /* 0x40000000ff077424 */ /* 0x000fcc00078e00ff */
[----:B0-----:R-:W-:-:S11]  /*03c0*/  DADD R4, -RZ, |R28| ;  /* 0x00000000ff047229 */ /* 0x001fd6000000051c */
[----:B-----5:R-:W-:Y:S05]  /*03d0*/  CALL.REL.NOINC `($_Z15metropolis_stepPdmm21metropolis_parametersP17curandStateXORWOW$__internal_accurate_pow) ;  /* 0x00000030006c7944 */ /* 0x020fea0003c00000 */
[C---:B------:R-:W-:Y:S01]  /*03e0*/  DADD R6, R28.reuse, 2 ;  /* 0x400000001c067429 */ /* 0x040fe20000000000 */
[----:B------:R-:W-:Y:S01]  /*03f0*/  BSSY.RECONVERGENT B0, `(.L_x_0) ;  /* 0x000000c000007945 */ /* 0x000fe20003800200 */
[----:B------:R-:W-:-:S08]  /*0400*/  DSETP.NEU.AND P0, PT, R28, RZ, PT ;  /* 0x000000ff1c00722a */ /* 0x000fd00003f0d000 */
[----:B------:R-:W-:-:S04]  /*0410*/  LOP3.LUT R6, R7, 0x7ff00000, RZ, 0xc0, !PT ;  /* 0x7ff0000007067812 */ /* 0x000fc800078ec0ff */
[----:B------:R-:W-:Y:S02]  /*0420*/  ISETP.NE.AND P1, PT, R6, 0x7ff00000, PT ;  /* 0x7ff000000600780c */ /* 0x000fe40003f25270 */
[----:B------:R-:W-:-:S11]  /*0430*/  @!P0 CS2R R4, SRZ ;  /* 0x0000000000048805 */ /* 0x000fd6000001ff00 */
[----:B------:R-:W-:Y:S05]  /*0440*/  @P1 BRA `(.L_x_1) ;  /* 0x0000000000181947 */ /* 0x000fea0003800000 */
[----:B------:R-:W-:-:S14]  /*0450*/  DSETP.NAN.AND P0, PT, R28, R28, PT ;  /* 0x0000001c1c00722a */ /* 0x000fdc0003f08000 */
[----:B------:R-:W-:Y:S01]  /*0460*/  @P0 DADD R4, R28, 2 ;  /* 0x400000001c040429 */ /* 0x000fe20000000000 */
[----:B------:R-:W-:Y:S10]  /*0470*/  @P0 BRA `(.L_x_1) ;  /* 0x00000000000c0947 */ /* 0x000ff40003800000 */
[----:B------:R-:W-:-:S14]  /*0480*/  DSETP.NEU.AND P0, PT, |R28|, +INF , PT ;  /* 0x7ff000001c00742a */ /* 0x000fdc0003f0d200 */
[----:B------:R-:W-:Y:S02]  /*0490*/  @!P0 IMAD.MOV.U32 R4, RZ, RZ, 0x0 ;  /* 0x00000000ff048424 */ /* 0x000fe400078e00ff */
[----:B------:R-:W-:-:S07]  /*04a0*/  @!P0 IMAD.MOV.U32 R5, RZ, RZ, 0x7ff00000 ;  /* 0x7ff00000ff058424 */ /* 0x000fce00078e00ff */
.L_x_1:
[----:B------:R-:W-:Y:S05]  /*04b0*/  BSYNC.RECONVERGENT B0 ;  /* 0x0000000000007941 */ /* 0x000fea0003800200 */
.L_x_0:
[----:B------:R-:W0:Y:S01]  /*04c0*/  LDCU.64 UR4, c[0x0][0x3c0] ;  /* 0x00007800ff0477ac */ /* 0x000e220008000a00 */
[----:B------:R-:W-:Y:S01]  /*04d0*/  DSETP.NEU.AND P0, PT, R28, 1, PT ;  /* 0x3ff000001c00742a */ /* 0x000fe20003f0d000 */
[----:B------:R-:W-:Y:S01]  /*04e0*/  MOV R20, 0x580 ;  /* 0x0000058000147802 */ /* 0x000fe20000000f00 */
[----:B------:R-:W-:-:S04]  /*04f0*/  IMAD.MOV.U32 R21, RZ, RZ, 0x0 ;  /* 0x00000000ff157424 */ /* 0x000fc800078e00ff */
[----:B------:R-:W-:Y:S02]  /*0500*/  FSEL R36, R4, RZ, P0 ;  /* 0x000000ff04247208 */ /* 0x000fe40000000000 */
[----:B------:R-:W-:Y:S01]  /*0510*/  FSEL R37, R5, 1.875, P0 ;  /* 0x3ff0000005257808 */ /* 0x000fe20000000000 */
[----:B0-----:R-:W-:-:S10]  /*0520*/  DADD R6, -RZ, |UR4| ;  /* 0x40000004ff067e29 */ /* 0x001fd40008000100 */
[----:B------:R-:W-:Y:S02]  /*0530*/  IMAD.MOV.U32 R4, RZ, RZ, R6 ;  /* 0x000000ffff047224 */ /* 0x000fe400078e0006 */
[----:B------:R-:W-:Y:S02]  /*0540*/  IMAD.MOV.U32 R5, RZ, RZ, R7 ;  /* 0x000000ffff057224 */ /* 0x000fe400078e0007 */
[----:B------:R-:W-:Y:S02]  /*0550*/  IMAD.MOV.U32 R6, RZ, RZ, RZ ;  /* 0x000000ffff067224 */ /* 0x000fe400078e00ff */
[----:B------:R-:W-:-:S07]  /*0560*/  IMAD.MOV.U32 R7, RZ, RZ, 0x40000000 ;  /* 0x40000000ff077424 */ /* 0x000fce00078e00ff */
[----:B------:R-:W-:Y:S05]  /*0570*/  CALL.REL.NOINC `($_Z15metropolis_stepPdmm21metropolis_parametersP17curandStateXORWOW$__internal_accurate_pow) ;  /* 0x0000003000047944 */ /* 0x000fea0003c00000 */
[----:B------:R-:W0:Y:S02]  /*0580*/  LDC.64 R8, c[0x0][0x3c0] ;  /* 0x0000f000ff087b82 */ /* 0x000e240000000a00 */
[C---:B0-----:R-:W-:Y:S02]  /*0590*/  DADD R6, R8.reuse, 2 ;  /* 0x4000000008067429 */ /* 0x041fe40000000000 */
[C---:B------:R-:W-:Y:S02]  /*05a0*/  DSETP.NEU.AND P1, PT, R8.reuse, RZ, PT ;  /* 0x000000ff0800722a */ /* 0x040fe40003f2d000 */
[----:B------:R-:W-:-:S06]  /*05b0*/  DSETP.NEU.AND P0, PT, R8, 1, PT ;  /* 0x3ff000000800742a */ /* 0x000fcc0003f0d000 */
        /* <DEDUP_REMOVED lines=8> */
[----:B------:R-:W-:Y:S01]  /*0640*/  @!P1 MOV R4, 0x0 ;  /* 0x0000000000049802 */ /* 0x000fe20000000f00 */
[----:B------:R-:W-:-:S07]  /*0650*/  @!P1 IMAD.MOV.U32 R5, RZ, RZ, 0x7ff00000 ;  /* 0x7ff00000ff059424 */ /* 0x000fce00078e00ff */
.L_x_2:
[----:B------:R-:W-:Y:S01]  /*0660*/  FSEL R29, R5, 1.875, P0 ;  /* 0x3ff00000051d7808 */ /* 0x000fe20000000000 */
[----:B------:R-:W0:Y:S01]  /*0670*/  LDC.64 R8, c[0x0][0x400] ;  /* 0x00010000ff087b82 */ /* 0x000e220000000a00 */
[----:B------:R-:W-:Y:S01]  /*0680*/  FSEL R28, R4, RZ, P0 ;  /* 0x000000ff041c7208 */ /* 0x000fe20000000000 */
[----:B------:R-:W-:Y:S01]  /*0690*/  IMAD.MOV.U32 R4, RZ, RZ, 0x1 ;  /* 0x00000001ff047424 */ /* 0x000fe200078e00ff */
[----:B------:R-:W1:Y:S01]  /*06a0*/  MUFU.RCP64H R5, R29 ;  /* 0x0000001d00057308 */ /* 0x000e620000001800 */
[----:B------:R-:W-:Y:S04]  /*06b0*/  BSSY.RECONVERGENT B0, `(.L_x_3) ;  /* 0x0000017000007945 */ /* 0x000fe80003800200 */
[----:B-1----:R-:W-:-:S08]  /*06c0*/  DFMA R6, -R28, R4, 1 ;  /* 0x3ff000001c06742b */ /* 0x002fd00000000104 */
[----:B------:R-:W-:-:S08]  /*06d0*/  DFMA R6, R6, R6, R6 ;  /* 0x000000060606722b */ /* 0x000fd00000000006 */
[----:B------:R-:W-:Y:S02]  /*06e0*/  DFMA R6, R4, R6, R4 ;  /* 0x000000060406722b */ /* 0x000fe40000000004 */
[----:B0-----:R-:W-:-:S06]  /*06f0*/  DMUL R4, R8, 0.5 ;  /* 0x3fe0000008047828 */ /* 0x001fcc0000000000 */
[----:B------:R-:W-:Y:S02]  /*0700*/  DFMA R8, -R28, R6, 1 ;  /* 0x3ff000001c08742b */ /* 0x000fe40000000106 */
[----:B------:R-:W-:-:S06]  /*0710*/  DMUL R10, R4, R36 ;  /* 0x00000024040a7228 */ /* 0x000fcc0000000000 */
[----:B------:R-:W-:-:S04]  /*0720*/  DFMA R8, R6, R8, R6 ;  /* 0x000000080608722b */ /* 0x000fc80000000006 */
[----:B------:R-:W-:-:S04]  /*0730*/  FSETP.GEU.AND P1, PT, |R11|, 6.5827683646048100446e-37, PT ;  /* 0x036000000b00780b */ /* 0x000fc80003f2e200 */
[----:B------:R-:W-:-:S08]  /*0740*/  DMUL R36, R10, R8 ;  /* 0x000000080a247228 */ /* 0x000fd00000000000 */
[----:B------:R-:W-:-:S08]  /*0750*/  DFMA R4, -R28, R36, R10 ;  /* 0x000000241c04722b */ /* 0x000fd0000000010a */
[----:B------:R-:W-:-:S10]  /*0760*/  DFMA R36, R8, R4, R36 ;  /* 0x000000040824722b */ /* 0x000fd40000000024 */
[----:B------:R-:W-:-:S05]  /*0770*/  FFMA R0, RZ, R29, R37 ;  /* 0x0000001dff007223 */ /* 0x000fca0000000025 */
[----:B------:R-:W-:-:S13]  /*0780*/  FSETP.GT.AND P0, PT, |R0|, 1.469367938527859385e-39, PT ;  /* 0x001000000000780b */ /* 0x000fda0003f04200 */
[----:B------:R-:W-:Y:S05]  /*0790*/  @P0 BRA P1, `(.L_x_4) ;  /* 0x0000000000200947 */ /* 0x000fea0000800000 */
[----:B------:R-:W-:Y:S01]  /*07a0*/  IMAD.MOV.U32 R4, RZ, RZ, R10 ;  /* 0x000000ffff047224 */ /* 0x000fe200078e000a */
[----:B------:R-:W-:Y:S01]  /*07b0*/  MOV R0, 0x800 ;  /* 0x0000080000007802 */ /* 0x000fe20000000f00 */
[----:B------:R-:W-:Y:S02]  /*07c0*/  IMAD.MOV.U32 R5, RZ, RZ, R11 ;  /* 0x000000ffff057224 */ /* 0x000fe400078e000b */
[----:B------:R-:W-:Y:S02]  /*07d0*/  IMAD.MOV.U32 R6, RZ, RZ, R28 ;  /* 0x000000ffff067224 */ /* 0x000fe400078e001c */
[----:B------:R-:W-:-:S07]  /*07e0*/  IMAD.MOV.U32 R7, RZ, RZ, R29 ;  /* 0x000000ffff077224 */ /* 0x000fce00078e001d */
[----:B------:R-:W-:Y:S05]  /*07f0*/  CALL.REL.NOINC `($__internal_0_$__cuda_sm20_div_rn_f64_full) ;  /* 0x0000002400f87944 */ /* 0x000fea0003c00000 */
[----:B------:R-:W-:Y:S02]  /*0800*/  IMAD.MOV.U32 R36, RZ, RZ, R12 ;  /* 0x000000ffff247224 */ /* 0x000fe400078e000c */
[----:B------:R-:W-:-:S07]  /*0810*/  IMAD.MOV.U32 R37, RZ, RZ, R13 ;  /* 0x000000ffff257224 */ /* 0x000fce00078e000d */
.L_x_4:
[----:B------:R-:W-:Y:S05]  /*0820*/  BSYNC.RECONVERGENT B0 ;  /* 0x0000000000007941 */ /* 0x000fea0003800200 */
.L_x_3:
[----:B------:R-:W0:Y:S08]  /*0830*/  LDC.64 R14, c[0x4][0x40] ;  /* 0x01001000ff0e7b82 */ /* 0x000e300000000a00 */
[----:B------:R-:W1:Y:S08]  /*0840*/  LDC.64 R34, c[0x0][0x398] ;  /* 0x0000e600ff227b82 */ /* 0x000e700000000a00 */
[----:B------:R-:W2:Y:S01]  /*0850*/  LDC.64 R8, c[0x0][0x3b0] ;  /* 0x0000ec00ff087b82 */ /* 0x000ea20000000a00 */
[----:B0-----:R0:W3:Y:S07]  /*0860*/  LDG.E R0, desc[UR36][R14.64] ;  /* 0x000000240e007981 */ /* 0x0010ee000c1e1900 */
[----:B------:R-:W4:Y:S01]  /*0870*/  LDC.64 R10, c[0x0][0x3b8] ;  /* 0x0000ee00ff0a7b82 */ /* 0x000f220000000a00 */
[----:B-1----:R-:W-:Y:S07]  /*0880*/  STL.64 [R1+0x88], R34 ;  /* 0x0000882201007387 */ /* 0x002fee0000100a00 */
[----:B------:R-:W1:Y:S01]  /*0890*/  LDC.64 R4, c[0x0][0x3a0] ;  /* 0x0000e800ff047b82 */ /* 0x000e620000000a00 */
[----:B------:R5:W-:Y:S04]  /*08a0*/  STL.64 [R1], R34 ;  /* 0x0000002201007387 */ /* 0x000be80000100a00 */
[----:B--2---:R-:W-:Y:S03]  /*08b0*/  STL.64 [R1+0xa0], R8 ;  /* 0x0000a00801007387 */ /* 0x004fe60000100a00 */
[----:B------:R-:W2:Y:S01]  /*08c0*/  LDC.64 R6, c[0x0][0x3a8] ;  /* 0x0000ea00ff067b82 */ /* 0x000ea20000000a00 */
[----:B------:R5:W-:Y:S04]  /*08d0*/  STL.64 [R1+0x18], R8 ;  /* 0x0000180801007387 */ /* 0x000be80000100a00 */
[----:B----4-:R-:W-:Y:S03]  /*08e0*/  STL.64 [R1+0xa8], R10 ;  /* 0x0000a80a01007387 */ /* 0x010fe60000100a00 */
[----:B------:R-:W4:Y:S01]  /*08f0*/  LDC.64 R42, c[0x0][0x3c0] ;  /* 0x0000f000ff2a7b82 */ /* 0x000f220000000a00 */
[----:B------:R5:W-:Y:S04]  /*0900*/  STL.64 [R1+0x20], R10 ;  /* 0x0000200a01007387 */ /* 0x000be80000100a00 */
[----:B-1----:R-:W-:Y:S03]  /*0910*/  STL.64 [R1+0x90], R4 ;  /* 0x0000900401007387 */ /* 0x002fe60000100a00 */
[----:B------:R-:W1:Y:S01]  /*0920*/  LDC.64 R12, c[0x0][0x3c8] ;  /* 0x0000f200ff0c7b82 */ /* 0x000e620000000a00 */
[----:B------:R1:W-:Y:S04]  /*0930*/  STL.64 [R1+0x8], R4 ;  /* 0x0000080401007387 */ /* 0x0003e80000100a00 */
[----:B--2---:R-:W-:Y:S03]  /*0940*/  STL.64 [R1+0x98], R6 ;  /* 0x0000980601007387 */ /* 0x004fe60000100a00 */
[----:B0-----:R-:W0:Y:S01]  /*0950*/  LDC.64 R14, c[0x0][0x3d0] ;  /* 0x0000f400ff0e7b82 */ /* 0x001e220000000a00 */
[----:B------:R-:W-:Y:S07]  /*0960*/  STL.64 [R1+0x10], R6 ;  /* 0x0000100601007387 */ /* 0x000fee0000100a00 */
[----:B------:R-:W2:Y:S01]  /*0970*/  LDC.64 R32, c[0x0][0x3e0] ;  /* 0x0000f800ff207b82 */ /* 0x000ea20000000a00 */
[----:B----4-:R-:W-:Y:S04]  /*0980*/  STL.64 [R1+0xb0], R42 ;  /* 0x0000b02a01007387 */ /* 0x010fe80000100a00 */
[----:B------:R-:W-:Y:S03]  /*0990*/  STL.64 [R1+0x28], R42 ;  /* 0x0000282a01007387 */ /* 0x000fe60000100a00 */
[----:B-----5:R-:W4:Y:S01]  /*09a0*/  LDC.64 R34, c[0x0][0x3e8] ;  /* 0x0000fa00ff227b82 */ /* 0x020f220000000a00 */
[----:B-1----:R-:W-:Y:S04]  /*09b0*/  STL.64 [R1+0xb8], R12 ;  /* 0x0000b80c01007387 */ /* 0x002fe80000100a00 */
[----:B------:R-:W-:Y:S03]  /*09c0*/  STL.64 [R1+0x30], R12 ;  /* 0x0000300c01007387 */ /* 0x000fe60000100a00 */
[----:B------:R-:W1:Y:S01]  /*09d0*/  LDC.64 R46, c[0x0][0x3f8] ;  /* 0x0000fe00ff2e7b82 */ /* 0x000e620000000a00 */
[----:B0-----:R-:W-:Y:S04]  /*09e0*/  STL.64 [R1+0xc0], R14 ;  /* 0x0000c00e01007387 */ /* 0x001fe80000100a00 */
[----:B------:R-:W-:Y:S03]  /*09f0*/  STL.64 [R1+0x38], R14 ;  /* 0x0000380e01007387 */ /* 0x000fe60000100a00 */
[----:B------:R-:W0:Y:S01]  /*0a00*/  LDC.64 R48, c[0x0][0x400] ;  /* 0x00010000ff307b82 */ /* 0x000e220000000a00 */
[----:B--2---:R-:W-:Y:S04]  /*0a10*/  STL.64 [R1+0xd0], R32 ;  /* 0x0000d02001007387 */ /* 0x004fe80000100a00 */
[----:B------:R-:W-:Y:S03]  /*0a20*/  STL.64 [R1+0x48], R32 ;  /* 0x0000482001007387 */ /* 0x000fe60000100a00 */
[----:B------:R-:W2:Y:S01]  /*0a30*/  LDC.64 R8, c[0x0][0x408] ;  /* 0x00010200ff087b82 */ /* 0x000ea20000000a00 */
[----:B----4-:R-:W-:Y:S04]  /*0a40*/  STL.64 [R1+0xd8], R34 ;  /* 0x0000d82201007387 */ /* 0x010fe80000100a00 */
[----:B------:R-:W-:Y:S03]  /*0a50*/  STL.64 [R1+0x50], R34 ;  /* 0x0000502201007387 */ /* 0x000fe60000100a00 */
[----:B------:R-:W4:Y:S01]  /*0a60*/  LDC.64 R40, c[0x0][0x410] ;  /* 0x00010400ff287b82 */ /* 0x000f220000000a00 */
        /* <DEDUP_REMOVED lines=10> */
[----:B------:R-:W-:Y:S04]  /*0b10*/  STL.64 [R1+0x78], R40 ;  /* 0x0000782801007387 */ /* 0x000fe80000100a00 */
[----:B-1----:R-:W-:Y:S04]  /*0b20*/  STL.64 [R1+0x108], R10 ;  /* 0x0001080a01007387 */ /* 0x002fe80000100a00 */
[----:B------:R-:W-:Y:S04]  /*0b30*/  STL.64 [R1+0x80], R10 ;  /* 0x0000800a01007387 */ /* 0x000fe80000100a00 */
[----:B0-----:R-:W-:Y:S04]  /*0b40*/  STL.64 [R1+0xc8], R20 ;  /* 0x0000c81401007387 */ /* 0x001fe80000100a00 */
[----:B------:R0:W-:Y:S04]  /*0b50*/  STL.64 [R1+0x40], R20 ;  /* 0x0000401401007387 */ /* 0x0001e80000100a00 */
[----:B--2---:R-:W-:Y:S04]  /*0b60*/  STL.64 [R1+0xe0], R4 ;  /* 0x0000e00401007387 */ /* 0x004fe80000100a00 */
[----:B------:R1:W-:Y:S01]  /*0b70*/  STL.64 [R1+0x58], R4 ;  /* 0x0000580401007387 */ /* 0x0003e20000100a00 */
[----:B0-----:R-:W-:Y:S01]  /*0b80*/  MOV R20, 0xbe0 ;  /* 0x00000be000147802 */ /* 0x001fe20000000f00 */
[----:B------:R-:W-:-:S02]  /*0b90*/  IMAD.MOV.U32 R21, RZ, RZ, 0x0 ;  /* 0x00000000ff157424 */ /* 0x000fc400078e00ff */
[----:B-1----:R-:W-:Y:S01]  /*0ba0*/  IMAD.MOV.U32 R4, RZ, RZ, R44 ;  /* 0x000000ffff047224 */ /* 0x002fe200078e002c */
[----:B------:R-:W-:Y:S01]  /*0bb0*/  MOV R5, R45 ;  /* 0x0000002d00057202 */ /* 0x000fe20000000f00 */
[----:B---3--:R0:W1:Y:S06]  /*0bc0*/  LDC.64 R6, c[0x2][R0] ;  /* 0x0080000000067b82 */ /* 0x00806c0000000a00 */
[----:B01----:R-:W-:Y:S05]  /*0bd0*/  CALL.REL.NOINC R6 `(_Z15metropolis_stepPdmm21metropolis_parametersP17curandStateXORWOW) ;  /* 0xfffffff406087344 */ /* 0x003fea0003c3ffff */
[----:B------:R-:W-:Y:S01]  /*0be0*/  DADD R30, -R38, R30 ;  /* 0x00000000261e7229 */ /* 0x000fe2000000011e */
[----:B------:R-:W-:Y:S01]  /*0bf0*/  MOV R20, 0xc80 ;  /* 0x00000c8000147802 */ /* 0x000fe20000000f00 */
[----:B------:R-:W-:Y:S01]  /*0c00*/  DADD R36, R4, R36 ;  /* 0x0000000004247229 */ /* 0x000fe20000000024 */
[----:B------:R-:W-:-:S05]  /*0c10*/  IMAD.MOV.U32 R21, RZ, RZ, 0x0 ;  /* 0x00000000ff157424 */ /* 0x000fca00078e00ff */
[----:B------:R-:W-:-:S10]  /*0c20*/  DADD R6, -RZ, |R30| ;  /* 0x00000000ff067229 */ /* 0x000fd4000000051e */
[----:B------:R-:W-:Y:S02]  /*0c30*/  IMAD.MOV.U32 R4, RZ, RZ, R6 ;  /* 0x000000ffff047224 */ /* 0x000fe400078e0006 */
[----:B------:R-:W-:Y:S02]  /*0c40*/  IMAD.MOV.U32 R5, RZ, RZ, R7 ;  /* 0x000000ffff057224 */ /* 0x000fe400078e0007 */
[----:B------:R-:W-:Y:S02]  /*0c50*/  IMAD.MOV.U32 R6, RZ, RZ, RZ ;  /* 0x000000ffff067224 */ /* 0x000fe400078e00ff */
[----:B------:R-:W-:-:S07]  /*0c60*/  IMAD.MOV.U32 R7, RZ, RZ, 0x40000000 ;  /* 0x40000000ff077424 */ /* 0x000fce00078e00ff */
[----:B------:R-:W-:Y:S05]  /*0c70*/  CALL.REL.NOINC `($_Z15metropolis_stepPdmm21metropolis_parametersP17curandStateXORWOW$__internal_accurate_pow) ;  /* 0x0000002800447944 */ /* 0x000fea0003c00000 */
[----:B------:R-:W0:Y:S01]  /*0c80*/  MUFU.RCP64H R11, R29 ;  /* 0x0000001d000b7308 */ /* 0x000e220000001800 */
[----:B------:R-:W-:Y:S01]  /*0c90*/  IMAD.MOV.U32 R10, RZ, RZ, 0x1 ;  /* 0x00000001ff0a7424 */ /* 0x000fe200078e00ff */
[C---:B------:R-:W-:Y:S01]  /*0ca0*/  DADD R6, R30.reuse, 2 ;  /* 0x400000001e067429 */ /* 0x040fe20000000000 */
[----:B------:R-:W-:Y:S01]  /*0cb0*/  BSSY.RECONVERGENT B0, `(.L_x_5) ;  /* 0x0000012000007945 */ /* 0x000fe20003800200 */
[C---:B------:R-:W-:Y:S02]  /*0cc0*/  DSETP.NEU.AND P1, PT, R30.reuse, RZ, PT ;  /* 0x000000ff1e00722a */ /* 0x040fe40003f2d000 */
[----:B------:R-:W-:-:S06]  /*0cd0*/  DSETP.NEU.AND P0, PT, R30, 1, PT ;  /* 0x3ff000001e00742a */ /* 0x000fcc0003f0d000 */
[----:B------:R-:W-:-:S04]  /*0ce0*/  LOP3.LUT R6, R7, 0x7ff00000, RZ, 0xc0, !PT ;  /* 0x7ff0000007067812 */ /* 0x000fc800078ec0ff */
[----:B------:R-:W-:Y:S01]  /*0cf0*/  ISETP.NE.AND P2, PT, R6, 0x7ff00000, PT ;  /* 0x7ff000000600780c */ /* 0x000fe20003f45270 */
[----:B0-----:R-:W-:Y:S01]  /*0d00*/  DFMA R8, -R28, R10, 1 ;  /* 0x3ff000001c08742b */ /* 0x001fe2000000010a */
[----:B------:R-:W-:-:S07]  /*0d10*/  @!P1 CS2R R4, SRZ ;  /* 0x0000000000049805 */ /* 0x000fce000001ff00 */
[----:B------:R-:W-:Y:S02]  /*0d20*/  DFMA R12, R8, R8, R8 ;  /* 0x00000008080c722b */ /* 0x000fe40000000008 */
[----:B------:R-:W0:Y:S06]  /*0d30*/  LDC.64 R8, c[0x0][0x400] ;  /* 0x00010000ff087b82 */ /* 0x000e2c0000000a00 */
[----:B------:R-:W-:-:S08]  /*0d40*/  DFMA R12, R10, R12, R10 ;  /* 0x0000000c0a0c722b */ /* 0x000fd0000000000a */
[----:B------:R-:W-:Y:S01]  /*0d50*/  DFMA R10, -R28, R12, 1 ;  /* 0x3ff000001c0a742b */ /* 0x000fe2000000010c */
[----:B------:R-:W-:Y:S10]  /*0d60*/  @P2 BRA `(.L_x_6) ;  /* 0x0000000000182947 */ /* 0x000ff40003800000 */
[----:B------:R-:W-:-:S14]  /*0d70*/  DSETP.NAN.AND P1, PT, R30, R30, PT ;  /* 0x0000001e1e00722a */ /* 0x000fdc0003f28000 */
[----:B------:R-:W-:Y:S01]  /*0d80*/  @P1 DADD R4, R30, 2 ;  /* 0x400000001e041429 */ /* 0x000fe20000000000 */
[----:B------:R-:W-:Y:S10]  /*0d90*/  @P1 BRA `(.L_x_6) ;  /* 0x00000000000c1947 */ /* 0x000ff40003800000 */
[----:B------:R-:W-:-:S14]  /*0da0*/  DSETP.NEU.AND P1, PT, |R30|, +INF , PT ;  /* 0x7ff000001e00742a */ /* 0x000fdc0003f2d200 */
[----:B------:R-:W-:Y:S02]  /*0db0*/  @!P1 IMAD.MOV.U32 R4, RZ, RZ, 0x0 ;  /* 0x00000000ff049424 */ /* 0x000fe400078e00ff */
[----:B------:R-:W-:-:S07]  /*0dc0*/  @!P1 IMAD.MOV.U32 R5, RZ, RZ, 0x7ff00000 ;  /* 0x7ff00000ff059424 */ /* 0x000fce00078e00ff */
.L_x_6:
[----:B------:R-:W-:Y:S05]  /*0dd0*/  BSYNC.RECONVERGENT B0 ;  /* 0x0000000000007941 */ /* 0x000fea0003800200 */
.L_x_5:
[----:B0-----:R-:W-:Y:S01]  /*0de0*/  DMUL R6, R8, 0.5 ;  /* 0x3fe0000008067828 */ /* 0x001fe20000000000 */
[----:B------:R-:W-:Y:S01]  /*0df0*/  FSEL R4, R4, RZ, P0 ;  /* 0x000000ff04047208 */ /* 0x000fe20000000000 */
[----:B------:R-:W-:Y:S01]  /*0e00*/  DFMA R10, R12, R10, R12 ;  /* 0x0000000a0c0a722b */ /* 0x000fe2000000000c */
[----:B------:R-:W-:Y:S01]  /*0e10*/  FSEL R5, R5, 1.875, P0 ;  /* 0x3ff0000005057808 */ /* 0x000fe20000000000 */
[----:B------:R-:W-:Y:S05]  /*0e20*/  BSSY.RECONVERGENT B0, `(.L_x_7) ;  /* 0x0000011000007945 */ /* 0x000fea0003800200 */
[----:B------:R-:W-:-:S08]  /*0e30*/  DMUL R6, R6, R4 ;  /* 0x0000000406067228 */ /* 0x000fd00000000000 */
[----:B------:R-:W-:Y:S02]  /*0e40*/  DMUL R30, R10, R6 ;  /* 0x000000060a1e7228 */ /* 0x000fe40000000000 */
[----:B------:R-:W-:-:S06]  /*0e50*/  FSETP.GEU.AND P1, PT, |R7|, 6.5827683646048100446e-37, PT ;  /* 0x036000000700780b */ /* 0x000fcc0003f2e200 */
[----:B------:R-:W-:-:S08]  /*0e60*/  DFMA R4, -R28, R30, R6 ;  /* 0x0000001e1c04722b */ /* 0x000fd00000000106 */
[----:B------:R-:W-:-:S10]  /*0e70*/  DFMA R30, R10, R4, R30 ;  /* 0x000000040a1e722b */ /* 0x000fd4000000001e */
[----:B------:R-:W-:-:S05]  /*0e80*/  FFMA R0, RZ, R29, R31 ;  /* 0x0000001dff007223 */ /* 0x000fca000000001f */
[----:B------:R-:W-:-:S13]  /*0e90*/  FSETP.GT.AND P0, PT, |R0|, 1.469367938527859385e-39, PT ;  /* 0x001000000000780b */ /* 0x000fda0003f04200 */
[----:B------:R-:W-:Y:S05]  /*0ea0*/  @P0 BRA P1, `(.L_x_8) ;  /* 0x0000000000200947 */ /* 0x000fea0000800000 */
[----:B------:R-:W-:Y:S01]  /*0eb0*/  MOV R4, R6 ;  /* 0x0000000600047202 */ /* 0x000fe20000000f00 */
[----:B------:R-:W-:Y:S01]  /*0ec0*/  IMAD.MOV.U32 R5, RZ, RZ, R7 ;  /* 0x000000ffff057224 */ /* 0x000fe200078e0007 */
[----:B------:R-:W-:Y:S01]  /*0ed0*/  MOV R0, 0xf10 ;  /* 0x00000f1000007802 */ /* 0x000fe20000000f00 */
[----:B------:R-:W-:Y:S02]  /*0ee0*/  IMAD.MOV.U32 R6, RZ, RZ, R28 ;  /* 0x000000ffff067224 */ /* 0x000fe400078e001c */
[----:B------:R-:W-:-:S07]  /*0ef0*/  IMAD.MOV.U32 R7, RZ, RZ, R29 ;  /* 0x000000ffff077224 */ /* 0x000fce00078e001d */
[----:B------:R-:W-:Y:S05]  /*0f00*/  CALL.REL.NOINC `($__internal_0_$__cuda_sm20_div_rn_f64_full) ;  /* 0x0000002000347944 */ /* 0x000fea0003c00000 */
[----:B------:R-:W-:Y:S02]  /*0f10*/  IMAD.MOV.U32 R30, RZ, RZ, R12 ;  /* 0x000000ffff1e7224 */ /* 0x000fe400078e000c */
[----:B------:R-:W-:-:S07]  /*0f20*/  IMAD.MOV.U32 R31, RZ, RZ, R13 ;  /* 0x000000ffff1f7224 */ /* 0x000fce00078e000d */
.L_x_8:
[----:B------:R-:W-:Y:S05]  /*0f30*/  BSYNC.RECONVERGENT B0 ;  /* 0x0000000000007941 */ /* 0x000fea0003800200 */
.L_x_7:
        /* <DEDUP_REMOVED lines=10> */
[----:B------:R5:W-:Y:S07]  /*0fe0*/  STL.64 [R1+0x8], R10 ;  /* 0x0000080a01007387 */ /* 0x000bee0000100a00 */
[----:B------:R-:W5:Y:S01]  /*0ff0*/  LDC.64 R28, c[0x0][0x3d0] ;  /* 0x0000f400ff1c7b82 */ /* 0x000f620000000a00 */
[----:B----4-:R-:W-:Y:S04]  /*1000*/  STL.64 [R1+0xb0], R6 ;  /* 0x0000b00601007387 */ /* 0x010fe80000100a00 */
[----:B------:R-:W-:Y:S03]  /*1010*/  STL.64 [R1+0x28], R6 ;  /* 0x0000280601007387 */ /* 0x000fe60000100a00 */
[----:B0-----:R-:W0:Y:S01]  /*1020*/  LDC.64 R32, c[0x0][0x3d8] ;  /* 0x0000f600ff207b82 */ /* 0x001e220000000a00 */
[----:B-1----:R-:W-:Y:S04]  /*1030*/  STL.64 [R1+0x98], R12 ;  /* 0x0000980c01007387 */ /* 0x002fe80000100a00 */
[----:B------:R-:W-:Y:S03]  /*1040*/  STL.64 [R1+0x10], R12 ;  /* 0x0000100c01007387 */ /* 0x000fe60000100a00 */
[----:B------:R-:W1:Y:S01]  /*1050*/  LDC.64 R34, c[0x0][0x3e0] ;  /* 0x0000f800ff227b82 */ /* 0x000e620000000a00 */
[----:B--2---:R-:W-:Y:S04]  /*1060*/  STL.64 [R1+0xa0], R14 ;  /* 0x0000a00e01007387 */ /* 0x004fe80000100a00 */
[----:B------:R-:W-:Y:S03]  /*1070*/  STL.64 [R1+0x18], R14 ;  /* 0x0000180e01007387 */ /* 0x000fe60000100a00 */
[----:B------:R-:W2:Y:S01]  /*1080*/  LDC.64 R40, c[0x0][0x3e8] ;  /* 0x0000fa00ff287b82 */ /* 0x000ea20000000a00 */
[----:B-----5:R-:W-:Y:S04]  /*1090*/  STL.64 [R1+0xc0], R28 ;  /* 0x0000c01c01007387 */ /* 0x020fe80000100a00 */
[----:B------:R-:W-:Y:S03]  /*10a0*/  STL.64 [R1+0x38], R28 ;  /* 0x0000381c01007387 */ /* 0x000fe60000100a00 */
[----:B------:R-:W4:Y:S01]  /*10b0*/  LDC.64 R42, c[0x0][0x3f0] ;  /* 0x0000fc00ff2a7b82 */ /* 0x000f220000000a00 */
[----:B0-----:R-:W-:Y:S04]  /*10c0*/  STL.64 [R1+0xc8], R32 ;  /* 0x0000c82001007387 */ /* 0x001fe80000100a00 */
[----:B------:R-:W-:Y:S03]  /*10d0*/  STL.64 [R1+0x40], R32 ;  /* 0x0000402001007387 */ /* 0x000fe60000100a00 */
[----:B------:R-:W0:Y:S01]  /*10e0*/  LDC.64 R44, c[0x0][0x3f8] ;  /* 0x0000fe00ff2c7b82 */ /* 0x000e220000000a00 */
[----:B-1----:R-:W-:Y:S04]  /*10f0*/  STL.64 [R1+0xd0], R34 ;  /* 0x0000d02201007387 */ /* 0x002fe80000100a00 */
[----:B------:R-:W-:Y:S03]  /*1100*/  STL.64 [R1+0x48], R34 ;  /* 0x0000482201007387 */ /* 0x000fe60000100a00 */
[----:B------:R-:W1:Y:S01]  /*1110*/  LDC.64 R8, c[0x0][0x400] ;  /* 0x00010000ff087b82 */ /* 0x000e620000000a00 */
[----:B--2---:R-:W-:Y:S04]  /*1120*/  STL.64 [R1+0xd8], R40 ;  /* 0x0000d82801007387 */ /* 0x004fe80000100a00 */
[----:B------:R-:W-:Y:S03]  /*1130*/  STL.64 [R1+0x50], R40 ;  /* 0x0000502801007387 */ /* 0x000fe60000100a00 */
[----:B------:R-:W2:Y:S01]  /*1140*/  LDC.64 R46, c[0x0][0x408] ;  /* 0x00010200ff2e7b82 */ /* 0x000ea20000000a00 */
[----:B----4-:R-:W-:Y:S04]  /*1150*/  STL.64 [R1+0xe0], R42 ;  /* 0x0000e02a01007387 */ /* 0x010fe80000100a00 */
        /* <DEDUP_REMOVED lines=12> */
[----:B------:R-:W-:Y:S04]  /*1220*/  STL.64 [R1+0x78], R10 ;  /* 0x0000780a01007387 */ /* 0x000fe80000100a00 */
[----:B0-----:R-:W-:Y:S04]  /*1230*/  STL.64 [R1+0x108], R48 ;  /* 0x0001083001007387 */ /* 0x001fe80000100a00 */
[----:B------:R-:W-:Y:S04]  /*1240*/  STL.64 [R1+0x80], R48 ;  /* 0x0000803001007387 */ /* 0x000fe80000100a00 */
[----:B-1----:R-:W-:Y:S04]  /*1250*/  STL.64 [R1+0xa8], R20 ;  /* 0x0000a81401007387 */ /* 0x002fe80000100a00 */
[----:B------:R0:W-:Y:S04]  /*1260*/  STL.64 [R1+0x20], R20 ;  /* 0x0000201401007387 */ /* 0x0001e80000100a00 */
[----:B--2---:R-:W-:Y:S04]  /*1270*/  STL.64 [R1+0xb8], R4 ;  /* 0x0000b80401007387 */ /* 0x004fe80000100a00 */
[----:B------:R1:W-:Y:S01]  /*1280*/  STL.64 [R1+0x30], R4 ;  /* 0x0000300401007387 */ /* 0x0003e20000100a00 */
[----:B0-----:R-:W-:Y:S01]  /*1290*/  MOV R20, 0x12f0 ;  /* 0x000012f000147802 */ /* 0x001fe20000000f00 */
[----:B------:R-:W-:-:S02]  /*12a0*/  IMAD.MOV.U32 R21, RZ, RZ, 0x0 ;  /* 0x00000000ff157424 */ /* 0x000fc400078e00ff */
[----:B-1----:R-:W-:Y:S02]  /*12b0*/  IMAD.MOV.U32 R4, RZ, RZ, R38 ;  /* 0x000000ffff047224 */ /* 0x002fe400078e0026 */
[----:B------:R-:W-:Y:S01]  /*12c0*/  IMAD.MOV.U32 R5, RZ, RZ, R39 ;  /* 0x000000ffff057224 */ /* 0x000fe200078e0027 */
[----:B---3--:R0:W1:Y:S06]  /*12d0*/  LDC.64 R6, c[0x2][R0] ;  /* 0x0080000000067b82 */ /* 0x00806c0000000a00 */
[----:B01----:R-:W-:Y:S05]  /*12e0*/  CALL.REL.NOINC R6 `(_Z15metropolis_stepPdmm21metropolis_parametersP17curandStateXORWOW) ;  /* 0xffffffec06447344 */ /* 0x003fea0003c3ffff */
[----:B------:R-:W2:Y:S01]  /*12f0*/  LDG.E.64 R54, desc[UR36][R60.64+-0x8] ;  /* 0xfffff8243c367981 */ /* 0x000ea2000c1e1b00 */
[----:B------:R-:W0:Y:S03]  /*1300*/  LDCU.64 UR4, c[0x0][0x3c0] ;  /* 0x00007800ff0477ac */ /* 0x000e260008000a00 */
[----:B------:R-:W2:Y:S04]  /*1310*/  LDG.E.64 R52, desc[UR36][R60.64] ;  /* 0x000000243c347981 */ /* 0x000ea8000c1e1b00 */
[----:B------:R1:W5:Y:S01]  /*1320*/  LDG.E.64 R46, desc[UR36][R60.64+0x8] ;  /* 0x000008243c2e7981 */ /* 0x000362000c1e1b00 */
[----:B------:R-:W-:Y:S01]  /*1330*/  DADD R30, R4, R30 ;  /* 0x00000000041e7229 */ /* 0x000fe2000000001e */
[----:B------:R-:W-:Y:S01]  /*1340*/  IMAD.MOV.U32 R6, RZ, RZ, RZ ;  /* 0x000000ffff067224 */ /* 0x000fe200078e00ff */
[----:B------:R-:W-:Y:S01]  /*1350*/  MOV R7, 0x40000000 ;  /* 0x4000000000077802 */ /* 0x000fe20000000f00 */
[----:B------:R-:W-:Y:S01]  /*1360*/  IMAD.MOV.U32 R21, RZ, RZ, 0x0 ;  /* 0x00000000ff157424 */ /* 0x000fe200078e00ff */
[----:B------:R-:W-:-:S04]  /*1370*/  MOV R20, 0x13d0 ;  /* 0x000013d000147802 */ /* 0x000fc80000000f00 */
[----:B0-----:R-:W-:-:S08]  /*1380*/  DMUL R30, R30, UR4 ;  /* 0x000000041e1e7c28 */ /* 0x001fd00008000000 */
[----:B------:R-:W-:Y:S02]  /*1390*/  DFMA R36, R36, UR4, R30 ;  /* 0x0000000424247c2b */ /* 0x000fe4000800001e */
[----:B--2---:R-:W-:-:S08]  /*13a0*/  DADD R28, -R54, R52 ;  /* 0x00000000361c7229 */ /* 0x004fd00000000134 */
[----:B-1----:R-:W-:-:S11]  /*13b0*/  DADD R4, -RZ, |R28| ;  /* 0x00000000ff047229 */ /* 0x002fd6000000051c */
        /* <DEDUP_REMOVED lines=14> */
.L_x_10:
[----:B------:R-:W-:Y:S05]  /*14a0*/  BSYNC.RECONVERGENT B0 ;  /* 0x0000000000007941 */ /* 0x000fea0003800200 */
.L_x_9:
        /* <DEDUP_REMOVED lines=24> */
[----:B------:R-:W-:Y:S01]  /*1630*/  @!P1 IMAD.MOV.U32 R4, RZ, RZ, 0x0 ;  /* 0x00000000ff049424 */ /* 0x000fe200078e00ff */
[----:B------:R-:W-:-:S07]  /*1640*/  @!P1 MOV R5, 0x7ff00000 ;  /* 0x7ff0000000059802 */ /* 0x000fce0000000f00 */
.L_x_11:
[----:B------:R-:W-:Y:S01]  /*1650*/  FSEL R31, R5, 1.875, P0 ;  /* 0x3ff00000051f7808 */ /* 0x000fe20000000000 */
[----:B------:R-:W0:Y:S01]  /*1660*/  LDC.64 R28, c[0x0][0x400] ;  /* 0x00010000ff1c7b82 */ /* 0x000e220000000a00 */
[----:B------:R-:W-:Y:S01]  /*1670*/  FSEL R30, R4, RZ, P0 ;  /* 0x000000ff041e7208 */ /* 0x000fe20000000000 */
[----:B------:R-:W-:Y:S01]  /*1680*/  IMAD.MOV.U32 R4, RZ, RZ, 0x1 ;  /* 0x00000001ff047424 */ /* 0x000fe200078e00ff */
[----:B------:R-:W1:Y:S01]  /*1690*/  MUFU.RCP64H R5, R31 ;  /* 0x0000001f00057308 */ /* 0x000e620000001800 */
[----:B------:R-:W-:Y:S04]  /*16a0*/  BSSY.RECONVERGENT B0, `(.L_x_12) ;  /* 0x0000017000007945 */ /* 0x000fe80003800200 */
[----:B-1----:R-:W-:Y:S02]  /*16b0*/  DFMA R6, -R30, R4, 1 ;  /* 0x3ff000001e06742b */ /* 0x002fe40000000104 */
[----:B0-----:R-:W-:-:S06]  /*16c0*/  DMUL R28, R28, 0.5 ;  /* 0x3fe000001c1c7828 */ /* 0x001fcc0000000000 */
[----:B------:R-:W-:Y:S02]  /*16d0*/  DFMA R6, R6, R6, R6 ;  /* 0x000000060606722b */ /* 0x000fe40000000006 */
[----:B------:R-:W-:-:S06]  /*16e0*/  DMUL R8, R28, R44 ;  /* 0x0000002c1c087228 */ /* 0x000fcc0000000000 */
[----:B------:R-:W-:-:S04]  /*16f0*/  DFMA R6, R4, R6, R4 ;  /* 0x000000060406722b */ /* 0x000fc80000000004 */
[----:B------:R-:W-:-:S04]  /*1700*/  FSETP.GEU.AND P1, PT, |R9|, 6.5827683646048100446e-37, PT ;  /* 0x036000000900780b */ /* 0x000fc80003f2e200 */
[----:B------:R-:W-:-:S08]  /*1710*/  DFMA R4, -R30, R6, 1 ;  /* 0x3ff000001e04742b */ /* 0x000fd00000000106 */
[----:B------:R-:W-:-:S08]  /*1720*/  DFMA R4, R6, R4, R6 ;  /* 0x000000040604722b */ /* 0x000fd00000000006 */
        /* <DEDUP_REMOVED lines=14> */
.L_x_13:
[----:B------:R-:W-:Y:S05]  /*1810*/  BSYNC.RECONVERGENT B0 ;  /* 0x0000000000007941 */ /* 0x000fea0003800200 */
.L_x_12:
        /* <DEDUP_REMOVED lines=11> */
[----:B------:R-:W0:Y:S01]  /*18d0*/  LDC.64 R32, c[0x0][0x3c8] ;  /* 0x0000f200ff207b82 */ /* 0x000e220000000a00 */
[----:B----4-:R-:W-:Y:S04]  /*18e0*/  STL.64 [R1+0x98], R10 ;  /* 0x0000980a01007387 */ /* 0x010fe80000100a00 */
[----:B------:R4:W-:Y:S03]  /*18f0*/  STL.64 [R1+0x10], R10 ;  /* 0x0000100a01007387 */ /* 0x0009e60000100a00 */
[----:B-----5:R-:W5:Y:S01]  /*1900*/  LDC.64 R6, c[0x0][0x3e0] ;  /* 0x0000f800ff067b82 */ /* 0x020f620000000a00 */
[----:B-1----:R-:W-:Y:S04]  /*1910*/  STL.64 [R1+0xa0], R12 ;  /* 0x0000a00c01007387 */ /* 0x002fe80000100a00 */
[----:B------:R1:W-:Y:S03]  /*1920*/  STL.64 [R1+0x18], R12 ;  /* 0x0000180c01007387 */ /* 0x0003e60000100a00 */
[----:B------:R-:W1:Y:S01]  /*1930*/  LDC.64 R34, c[0x0][0x3d0] ;  /* 0x0000f400ff227b82 */ /* 0x000e620000000a00 */
[----:B--2---:R-:W-:Y:S04]  /*1940*/  STL.64 [R1+0xa8], R14 ;  /* 0x0000a80e01007387 */ /* 0x004fe80000100a00 */
[----:B------:R2:W-:Y:S03]  /*1950*/  STL.64 [R1+0x20], R14 ;  /* 0x0000200e01007387 */ /* 0x0005e60000100a00 */
[----:B0-----:R-:W0:Y:S01]  /*1960*/  LDC.64 R8, c[0x0][0x3e8] ;  /* 0x0000fa00ff087b82 */ /* 0x001e220000000a00 */
[----:B------:R-:W-:Y:S04]  /*1970*/  STL.64 [R1+0xb8], R32 ;  /* 0x0000b82001007387 */ /* 0x000fe80000100a00 */
[----:B------:R0:W-:Y:S03]  /*1980*/  STL.64 [R1+0x30], R32 ;  /* 0x0000302001007387 */ /* 0x0001e60000100a00 */
[----:B----4-:R-:W4:Y:S01]  /*1990*/  LDC.64 R10, c[0x0][0x3f0] ;  /* 0x0000fc00ff0a7b82 */ /* 0x010f220000000a00 */
[----:B-----5:R-:W-:Y:S04]  /*19a0*/  STL.64 [R1+0xd0], R6 ;  /* 0x0000d00601007387 */ /* 0x020fe80000100a00 */
[----:B------:R-:W-:Y:S03]  /*19b0*/  STL.64 [R1+0x48], R6 ;  /* 0x0000480601007387 */ /* 0x000fe60000100a00 */
[----:B-1----:R-:W1:Y:S01]  /*19c0*/  LDC.64 R12, c[0x0][0x3f8] ;  /* 0x0000fe00ff0c7b82 */ /* 0x002e620000000a00 */
[----:B------:R-:W-:Y:S04]  /*19d0*/  STL.64 [R1+0xc0], R34 ;  /* 0x0000c02201007387 */ /* 0x000fe80000100a00 */
[----:B------:R-:W-:Y:S03]  /*19e0*/  STL.64 [R1+0x38], R34 ;  /* 0x0000382201007387 */ /* 0x000fe60000100a00 */
[----:B--2---:R-:W2:Y:S01]  /*19f0*/  LDC.64 R14, c[0x0][0x400] ;  /* 0x00010000ff0e7b82 */ /* 0x004ea20000000a00 */
[----:B0-----:R-:W-:Y:S04]  /*1a00*/  STL.64 [R1+0xd8], R8 ;  /* 0x0000d80801007387 */ /* 0x001fe80000100a00 */
[----:B------:R-:W-:Y:S03]  /*1a10*/  STL.64 [R1+0x50], R8 ;  /* 0x0000500801007387 */ /* 0x000fe60000100a00 */
[----:B------:R-:W0:Y:S01]  /*1a20*/  LDC.64 R40, c[0x0][0x408] ;  /* 0x00010200ff287b82 */ /* 0x000e220000000a00 */
[----:B----4-:R-:W-:Y:S04]  /*1a30*/  STL.64 [R1+0xe0], R10 ;  /* 0x0000e00a01007387 */ /* 0x010fe80000100a00 */
[----:B------:R-:W-:Y:S03]  /*1a40*/  STL.64 [R1+0x58], R10 ;  /* 0x0000580a01007387 */ /* 0x000fe60000100a00 */
[----:B------:R-:W4:Y:S01]  /*1a50*/  LDC.64 R42, c[0x0][0x410] ;  /* 0x00010400ff2a7b82 */ /* 0x000f220000000a00 */
[----:B-1----:R-:W-:Y:S04]  /*1a60*/  STL.64 [R1+0xe8], R12 ;  /* 0x0000e80c01007387 */ /* 0x002fe80000100a00 */
[----:B------:R-:W-:Y:S03]  /*1a70*/  STL.64 [R1+0x60], R12 ;  /* 0x0000600c01007387 */ /* 0x000fe60000100a00 */
[----:B------:R-:W1:Y:S01]  /*1a80*/  LDC.64 R32, c[0x0][0x418] ;  /* 0x00010600ff207b82 */ /* 0x000e620000000a00 */
[----:B--2---:R-:W-:Y:S04]  /*1a90*/  STL.64 [R1+0xf0], R14 ;  /* 0x0000f00e01007387 */ /* 0x004fe80000100a00 */
[----:B------:R-:W-:Y:S03]  /*1aa0*/  STL.64 [R1+0x68], R14 ;  /* 0x0000680e01007387 */ /* 0x000fe60000100a00 */
[----:B------:R-:W2:Y:S01]  /*1ab0*/  LDC.64 R20, c[0x0][0x3c0] ;  /* 0x0000f000ff147b82 */ /* 0x000ea20000000a00 */
[----:B0-----:R-:W-:Y:S04]  /*1ac0*/  STL.64 [R1+0xf8], R40 ;  /* 0x0000f82801007387 */ /* 0x001fe80000100a00 */
[----:B------:R-:W-:Y:S03]  /*1ad0*/  STL.64 [R1+0x70], R40 ;  /* 0x0000702801007387 */ /* 0x000fe60000100a00 */
[----:B------:R-:W0:Y:S01]  /*1ae0*/  LDC.64 R4, c[0x0][0x3d8] ;  /* 0x0000f600ff047b82 */ /* 0x000e220000000a00 */
[----:B----4-:R-:W-:Y:S04]  /*1af0*/  STL.64 [R1+0x100], R42 ;  /* 0x0001002a01007387 */ /* 0x010fe80000100a00 */
[----:B------:R-:W-:Y:S04]  /*1b00*/  STL.64 [R1+0x78], R42 ;  /* 0x0000782a01007387 */ /* 0x000fe80000100a00 */
[----:B-1----:R-:W-:Y:S04]  /*1b10*/  STL.64 [R1+0x108], R32 ;  /* 0x0001082001007387 */ /* 0x002fe80000100a00 */
[----:B------:R-:W-:Y:S04]  /*1b20*/  STL.64 [R1+0x80], R32 ;  /* 0x0000802001007387 */ /* 0x000fe80000100a00 */
[----:B--2---:R-:W-:Y:S04]  /*1b30*/  STL.64 [R1+0xb0], R20 ;  /* 0x0000b01401007387 */ /* 0x004fe80000100a00 */
[----:B------:R1:W-:Y:S04]  /*1b40*/  STL.64 [R1+0x28], R20 ;  /* 0x0000281401007387 */ /* 0x0003e80000100a00 */
[----:B0-----:R-:W-:Y:S04]  /*1b50*/  STL.64 [R1+0xc8], R4 ;  /* 0x0000c80401007387 */ /* 0x001fe80000100a00 */
[----:B------:R0:W-:Y:S01]  /*1b60*/  STL.64 [R1+0x40], R4 ;  /* 0x0000400401007387 */ /* 0x0001e20000100a00 */
[----:B-1----:R-:W-:Y:S01]  /*1b70*/  HFMA2 R21, -RZ, RZ, 0, 0 ;  /* 0x00000000ff157431 */ /* 0x002fe200000001ff */
[----:B------:R-:W-:Y:S01]  /*1b80*/  MOV R20, 0x1bd0 ;  /* 0x00001bd000147802 */ /* 0x000fe20000000f00 */
[----:B0-----:R-:W-:-:S02]  /*1b90*/  IMAD.MOV.U32 R4, RZ, RZ, R54 ;  /* 0x000000ffff047224 */ /* 0x001fc400078e0036 */
[----:B------:R-:W-:Y:S01]  /*1ba0*/  IMAD.MOV.U32 R5, RZ, RZ, R55 ;  /* 0x000000ffff057224 */ /* 0x000fe200078e0037 */
        /* <DEDUP_REMOVED lines=13> */
[----:B------:R-:W-:Y:S01]  /*1c80*/  IMAD.MOV.U32 R6, RZ, RZ, R30 ;  /* 0x000000ffff067224 */ /* 0x000fe200078e001e */
[C---:B------:R-:W-:Y:S01]  /*1c90*/  DADD R8, R46.reuse, 2 ;  /* 0x400000002e087429 */ /* 0x040fe20000000000 */
[----:B------:R-:W-:Y:S01]  /*1ca0*/  IMAD.MOV.U32 R7, RZ, RZ, R31 ;  /* 0x000000ffff077224 */ /* 0x000fe200078e001f */
[C---:B------:R-:W-:Y:S01]  /*1cb0*/  DSETP.NEU.AND P1, PT, R46.reuse, RZ, PT ;  /* 0x000000ff2e00722a */ /* 0x040fe20003f2d000 */
[----:B------:R-:W-:Y:S01]  /*1cc0*/  IMAD.MOV.U32 R10, RZ, RZ, 0x1 ;  /* 0x00000001ff0a7424 */ /* 0x000fe200078e00ff */
[----:B------:R-:W-:Y:S01]  /*1cd0*/  BSSY.RECONVERGENT B0, `(.L_x_14) ;  /* 0x0000010000007945 */ /* 0x000fe20003800200 */
[----:B------:R-:W-:-:S05]  /*1ce0*/  DSETP.NEU.AND P0, PT, R46, 1, PT ;  /* 0x3ff000002e00742a */ /* 0x000fca0003f0d000 */
[----:B------:R-:W-:-:S04]  /*1cf0*/  LOP3.LUT R8, R9, 0x7ff00000, RZ, 0xc0, !PT ;  /* 0x7ff0000009087812 */ /* 0x000fc800078ec0ff */
[----:B------:R-:W-:Y:S01]  /*1d00*/  ISETP.NE.AND P2, PT, R8, 0x7ff00000, PT ;  /* 0x7ff000000800780c */ /* 0x000fe20003f45270 */
[----:B0-----:R-:W-:Y:S01]  /*1d10*/  DFMA R12, -R6, R10, 1 ;  /* 0x3ff00000060c742b */ /* 0x001fe2000000010a */
[----:B------:R-:W-:-:S07]  /*1d20*/  @!P1 CS2R R4, SRZ ;  /* 0x0000000000049805 */ /* 0x000fce000001ff00 */
[----:B------:R-:W-:-:S08]  /*1d30*/  DFMA R12, R12, R12, R12 ;  /* 0x0000000c0c0c722b */ /* 0x000fd0000000000c */
[----:B------:R-:W-:-:S08]  /*1d40*/  DFMA R12, R10, R12, R10 ;  /* 0x0000000c0a0c722b */ /* 0x000fd0000000000a */
[----:B------:R-:W-:Y:S01]  /*1d50*/  DFMA R8, -R6, R12, 1 ;  /* 0x3ff000000608742b */ /* 0x000fe2000000010c */
[----:B------:R-:W-:Y:S10]  /*1d60*/  @P2 BRA `(.L_x_15) ;  /* 0x0000000000182947 */ /* 0x000ff40003800000 */
[----:B------:R-:W-:-:S14]  /*1d70*/  DSETP.NAN.AND P1, PT, R46, R46, PT ;  /* 0x0000002e2e00722a */ /* 0x000fdc0003f28000 */
[----:B------:R-:W-:Y:S01]  /*1d80*/  @P1 DADD R4, R46, 2 ;  /* 0x400000002e041429 */ /* 0x000fe20000000000 */
[----:B------:R-:W-:Y:S10]  /*1d90*/  @P1 BRA `(.L_x_15) ;  /* 0x00000000000c1947 */ /* 0x000ff40003800000 */
[----:B------:R-:W-:-:S14]  /*1da0*/  DSETP.NEU.AND P1, PT, |R46|, +INF , PT ;  /* 0x7ff000002e00742a */ /* 0x000fdc0003f2d200 */
[----:B------:R-:W-:Y:S01]  /*1db0*/  @!P1 IMAD.MOV.U32 R4, RZ, RZ, 0x0 ;  /* 0x00000000ff049424 */ /* 0x000fe200078e00ff */
[----:B------:R-:W-:-:S07]  /*1dc0*/  @!P1 MOV R5, 0x7ff00000 ;  /* 0x7ff0000000059802 */ /* 0x000fce0000000f00 */
.L_x_15:
[----:B------:R-:W-:Y:S05]  /*1dd0*/  BSYNC.RECONVERGENT B0 ;  /* 0x0000000000007941 */ /* 0x000fea0003800200 */
.L_x_14:
        /* <DEDUP_REMOVED lines=12> */
[----:B------:R-:W-:Y:S01]  /*1ea0*/  IMAD.MOV.U32 R6, RZ, RZ, R30 ;  /* 0x000000ffff067224 */ /* 0x000fe200078e001e */
[----:B------:R-:W-:Y:S01]  /*1eb0*/  MOV R0, 0x1ee0 ;  /* 0x00001ee000007802 */ /* 0x000fe20000000f00 */
[----:B------:R-:W-:-:S07]  /*1ec0*/  IMAD.MOV.U32 R7, RZ, RZ, R31 ;  /* 0x000000ffff077224 */ /* 0x000fce00078e001f */
[----:B------:R-:W-:Y:S05]  /*1ed0*/  CALL.REL.NOINC `($__internal_0_$__cuda_sm20_div_rn_f64_full) ;  /* 0x0000001000407944 */ /* 0x000fea0003c00000 */
[----:B------:R-:W-:Y:S02]  /*1ee0*/  IMAD.MOV.U32 R28, RZ, RZ, R12 ;  /* 0x000000ffff1c7224 */ /* 0x000fe400078e000c */
[----:B------:R-:W-:-:S07]  /*1ef0*/  IMAD.MOV.U32 R29, RZ, RZ, R13 ;  /* 0x000000ffff1d7224 */ /* 0x000fce00078e000d */
.L_x_17:
[----:B------:R-:W-:Y:S05]  /*1f00*/  BSYNC.RECONVERGENT B0 ;  /* 0x0000000000007941 */ /* 0x000fea0003800200 */
.L_x_16:
        /* <DEDUP_REMOVED lines=12> */
[----:B-----5:R-:W4:Y:S01]  /*1fd0*/  LDC.64 R6, c[0x0][0x3f0] ;  /* 0x0000fc00ff067b82 */ /* 0x020f220000000a00 */
[----:B------:R5:W-:Y:S04]  /*1fe0*/  STL.64 [R1+0x10], R10 ;  /* 0x0000100a01007387 */ /* 0x000be80000100a00 */
[----:B-1----:R-:W-:Y:S03]  /*1ff0*/  STL.64 [R1+0xa0], R12 ;  /* 0x0000a00c01007387 */ /* 0x002fe60000100a00 */
[----:B0-----:R-:W0:Y:S01]  /*2000*/  LDC.64 R30, c[0x0][0x3d0] ;  /* 0x0000f400ff1e7b82 */ /* 0x001e220000000a00 */
[----:B------:R1:W-:Y:S04]  /*2010*/  STL.64 [R1+0x18], R12 ;  /* 0x0000180c01007387 */ /* 0x0003e80000100a00 */
[----:B--2---:R-:W-:Y:S03]  /*2020*/  STL.64 [R1+0xa8], R14 ;  /* 0x0000a80e01007387 */ /* 0x004fe60000100a00 */
[----:B------:R-:W2:Y:S01]  /*2030*/  LDC.64 R32, c[0x0][0x3d8] ;  /* 0x0000f600ff207b82 */ /* 0x000ea20000000a00 */
[----:B------:R-:W-:Y:S07]  /*2040*/  STL.64 [R1+0x20], R14 ;  /* 0x0000200e01007387 */ /* 0x000fee0000100a00 */
[----:B------:R-:W1:Y:S01]  /*2050*/  LDC.64 R34, c[0x0][0x3e0] ;  /* 0x0000f800ff227b82 */ /* 0x000e620000000a00 */
[----:B----4-:R-:W-:Y:S04]  /*2060*/  STL.64 [R1+0xe0], R6 ;  /* 0x0000e00601007387 */ /* 0x010fe80000100a00 */
[----:B------:R-:W-:Y:S03]  /*2070*/  STL.64 [R1+0x58], R6 ;  /* 0x0000580601007387 */ /* 0x000fe60000100a00 */
[----:B------:R-:W4:Y:S01]  /*2080*/  LDC.64 R40, c[0x0][0x3e8] ;  /* 0x0000fa00ff287b82 */ /* 0x000f220000000a00 */
[----:B0-----:R-:W-:Y:S04]  /*2090*/  STL.64 [R1+0xc0], R30 ;  /* 0x0000c01e01007387 */ /* 0x001fe80000100a00 */
[----:B------:R-:W-:Y:S03]  /*20a0*/  STL.64 [R1+0x38], R30 ;  /* 0x0000381e01007387 */ /* 0x000fe60000100a00 */
[----:B------:R-:W0:Y:S01]  /*20b0*/  LDC.64 R8, c[0x0][0x3f8] ;  /* 0x0000fe00ff087b82 */ /* 0x000e220000000a00 */
[----:B--2---:R-:W-:Y:S04]  /*20c0*/  STL.64 [R1+0xc8], R32 ;  /* 0x0000c82001007387 */ /* 0x004fe80000100a00 */
[----:B------:R-:W-:Y:S03]  /*20d0*/  STL.64 [R1+0x40], R32 ;  /* 0x0000402001007387 */ /* 0x000fe60000100a00 */
[----:B-----5:R-:W2:Y:S01]  /*20e0*/  LDC.64 R10, c[0x0][0x400] ;  /* 0x00010000ff0a7b82 */ /* 0x020ea20000000a00 */
[----:B-1----:R-:W-:Y:S04]  /*20f0*/  STL.64 [R1+0xd0], R34 ;  /* 0x0000d02201007387 */ /* 0x002fe80000100a00 */
[----:B------:R-:W-:Y:S03]  /*2100*/  STL.64 [R1+0x48], R34 ;  /* 0x0000482201007387 */ /* 0x000fe60000100a00 */
        /* <DEDUP_REMOVED lines=9> */
[----:B------:R-:W2:Y:S01]  /*21a0*/  LDC.64 R20, c[0x0][0x3c0] ;  /* 0x0000f000ff147b82 */ /* 0x000ea20000000a00 */
[----:B-1----:R-:W-:Y:S04]  /*21b0*/  STL.64 [R1+0xf8], R42 ;  /* 0x0000f82a01007387 */ /* 0x002fe80000100a00 */
[----:B------:R-:W-:Y:S03]  /*21c0*/  STL.64 [R1+0x70], R42 ;  /* 0x0000702a01007387 */ /* 0x000fe60000100a00 */
[----:B------:R-:W1:Y:S01]  /*21d0*/  LDC.64 R4, c[0x0][0x3c8] ;  /* 0x0000f200ff047b82 */ /* 0x000e620000000a00 */
[----:B----4-:R-:W-:Y:S04]  /*21e0*/  STL.64 [R1+0x100], R12 ;  /* 0x0001000c01007387 */ /* 0x010fe80000100a00 */
[----:B------:R-:W-:Y:S04]  /*21f0*/  STL.64 [R1+0x78], R12 ;  /* 0x0000780c01007387 */ /* 0x000fe80000100a00 */
[----:B0-----:R-:W-:Y:S04]  /*2200*/  STL.64 [R1+0x108], R46 ;  /* 0x0001082e01007387 */ /* 0x001fe80000100a00 */
[----:B------:R-:W-:Y:S04]  /*2210*/  STL.64 [R1+0x80], R46 ;  /* 0x0000802e01007387 */ /* 0x000fe80000100a00 */
[----:B--2---:R-:W-:Y:S04]  /*2220*/  STL.64 [R1+0xb0], R20 ;  /* 0x0000b01401007387 */ /* 0x004fe80000100a00 */
[----:B------:R0:W-:Y:S04]  /*2230*/  STL.64 [R1+0x28], R20 ;  /* 0x0000281401007387 */ /* 0x0001e80000100a00 */
[----:B-1----:R-:W-:Y:S04]  /*2240*/  STL.64 [R1+0xb8], R4 ;  /* 0x0000b80401007387 */ /* 0x002fe80000100a00 */
[----:B------:R1:W-:Y:S01]  /*2250*/  STL.64 [R1+0x30], R4 ;  /* 0x0000300401007387 */ /* 0x0003e20000100a00 */
[----:B0-----:R-:W-:Y:S01]  /*2260*/  MOV R20, 0x22c0 ;  /* 0x000022c000147802 */ /* 0x001fe20000000f00 */
[----:B------:R-:W-:-:S02]  /*2270*/  IMAD.MOV.U32 R21, RZ, RZ, 0x0 ;  /* 0x00000000ff157424 */ /* 0x000fc400078e00ff */
[----:B-1----:R-:W-:Y:S02]  /*2280*/  IMAD.MOV.U32 R4, RZ, RZ, R52 ;  /* 0x000000ffff047224 */ /* 0x002fe400078e0034 */
[----:B------:R-:W-:Y:S01]  /*2290*/  IMAD.MOV.U32 R5, RZ, RZ, R53 ;  /* 0x000000ffff057224 */ /* 0x000fe200078e0035 */
[----:B---3--:R0:W1:Y:S06]  /*22a0*/  LDC.64 R6, c[0x2][R0] ;  /* 0x0080000000067b82 */ /* 0x00806c0000000a00 */
[----:B01----:R-:W-:Y:S05]  /*22b0*/  CALL.REL.NOINC R6 `(_Z15metropolis_stepPdmm21metropolis_parametersP17curandStateXORWOW) ;  /* 0xffffffdc06507344 */ /* 0x003fea0003c3ffff */
[----:B------:R-:W0:Y:S01]  /*22c0*/  LDCU.64 UR4, c[0x0][0x3c0] ;  /* 0x00007800ff0477ac */ /* 0x000e220008000a00 */
[----:B------:R-:W-:Y:S01]  /*22d0*/  DADD R4, R4, R28 ;  /* 0x0000000004047229 */ /* 0x000fe2000000001c */
[----:B------:R-:W-:Y:S07]  /*22e0*/  BSSY.RECONVERGENT B0, `(.L_x_18) ;  /* 0x0000061000007945 */ /* 0x000fee0003800200 */
[----:B0-----:R-:W-:-:S08]  /*22f0*/  DMUL R4, R4, UR4 ;  /* 0x0000000404047c28 */ /* 0x001fd00008000000 */
[----:B------:R-:W-:-:S08]  /*2300*/  DFMA R4, R44, UR4, R4 ;  /* 0x000000042c047c2b */ /* 0x000fd00008000004 */
[----:B------:R-:W-:-:S08]  /*2310*/  DADD R36, R36, -R4 ;  /* 0x0000000024247229 */ /* 0x000fd00000000804 */
[----:B------:R-:W-:-:S14]  /*2320*/  DSETP.GEU.AND P0, PT, R36, RZ, PT ;  /* 0x000000ff2400722a */ /* 0x000fdc0003f0e000 */
[----:B------:R0:W-:Y:S01]  /*2330*/  @!P0 STG.E.64 desc[UR36][R60.64], R38 ;  /* 0x000000263c008986 */ /* 0x0001e2000c101b24 */
[----:B------:R-:W-:Y:S01]  /*2340*/  @!P0 IMAD.MOV.U32 R7, RZ, RZ, R19 ;  /* 0x000000ffff078224 */ /* 0x000fe200078e0013 */
[----:B------:R-:W-:Y:S01]  /*2350*/  @!P0 MOV R19, R25 ;  /* 0x0000001900138202 */ /* 0x000fe20000000f00 */
[----:B------:R-:W-:Y:S02]  /*2360*/  @!P0 IMAD.MOV.U32 R6, RZ, RZ, R18 ;  /* 0x000000ffff068224 */ /* 0x000fe400078e0012 */
[----:B------:R-:W-:Y:S02]  /*2370*/  @!P0 IMAD.MOV.U32 R18, RZ, RZ, R24 ;  /* 0x000000ffff128224 */ /* 0x000fe400078e0018 */
[----:B------:R-:W-:Y:S01]  /*2380*/  @!P0 IMAD.MOV.U32 R25, RZ, RZ, R17 ;  /* 0x000000ffff198224 */ /* 0x000fe200078e0011 */
[----:B------:R-:W-:Y:S06]  /*2390*/  @!P0 BRA `(.L_x_19) ;  /* 0x0000000400548947 */ /* 0x000fec0003800000 */
[----:B------:R-:W-:Y:S01]  /*23a0*/  IMAD.MOV.U32 R4, RZ, RZ, 0x652b82fe ;  /* 0x652b82feff047424 */ /* 0x000fe200078e00ff */
[----:B------:R-:W-:Y:S01]  /*23b0*/  UMOV UR4, 0xfefa39ef ;  /* 0xfefa39ef00047882 */ /* 0x000fe20000000000 */
[----:B------:R-:W-:Y:S01]  /*23c0*/  IMAD.MOV.U32 R5, RZ, RZ, 0x3ff71547 ;  /* 0x3ff71547ff057424 */ /* 0x000fe200078e00ff */
[----:B------:R-:W-:Y:S01]  /*23d0*/  UMOV UR5, 0x3fe62e42 ;  /* 0x3fe62e4200057882 */ /* 0x000fe20000000000 */
[----:B------:R-:W-:Y:S01]  /*23e0*/  SHF.R.U32.HI R0, RZ, 0x2, R17 ;  /* 0x00000002ff007819 */ /* 0x000fe20000011611 */
[----:B------:R-:W-:Y:S01]  /*23f0*/  IMAD.SHL.U32 R3, R19, 0x10, RZ ;  /* 0x0000001013037824 */ /* 0x000fe200078e00ff */
[----:B------:R-:W-:Y:S01]  /*2400*/  SHF.R.U32.HI R13, RZ, 0x2, R24 ;  /* 0x00000002ff0d7819 */ /* 0x000fe20000011618 */
[----:B------:R-:W-:Y:S01]  /*2410*/  VIADD R16, R2, 0x161f14 ;  /* 0x00161f1402107836 */ /* 0x000fe20000000000 */
[----:B------:R-:W-:Y:S01]  /*2420*/  DFMA R4, R36, -R4, 6.75539944105574400000e+15 ;  /* 0x433800002404742b */ /* 0x000fe20000000804 */
[----:B------:R-:W-:Y:S01]  /*2430*/  LOP3.LUT R0, R0, R17, RZ, 0x3c, !PT ;  /* 0x0000001100007212 */ /* 0x000fe200078e3cff */
[----:B------:R-:W-:Y:S01]  /*2440*/  DADD R14, -RZ, -R36 ;  /* 0x00000000ff0e7229 */ /* 0x000fe20000000924 */
[----:B------:R-:W-:Y:S01]  /*2450*/  LOP3.LUT R13, R13, R24, RZ, 0x3c, !PT ;  /* 0x000000180d0d7212 */ /* 0x000fe200078e3cff */
[----:B------:R-:W-:Y:S02]  /*2460*/  BSSY.RECONVERGENT B1, `(.L_x_20) ;  /* 0x0000046000017945 */ /* 0x000fe40003800200 */
[----:B------:R-:W-:-:S02]  /*2470*/  IMAD.SHL.U32 R10, R0, 0x2, RZ ;  /* 0x00000002000a7824 */ /* 0x000fc400078e00ff */
[----:B------:R-:W-:-:S03]  /*2480*/  DADD R8, R4, -6.75539944105574400000e+15 ;  /* 0xc338000004087429 */ /* 0x000fc60000000000 */
[----:B------:R-:W-:Y:S02]  /*2490*/  LOP3.LUT R0, R0, R10, R3, 0x96, !PT ;  /* 0x0000000a00007212 */ /* 0x000fe400078e9603 */
[----:B------:R-:W-:Y:S02]  /*24a0*/  SHF.L.U32 R3, R13, 0x1, RZ ;  /* 0x000000010d037819 */ /* 0x000fe400000006ff */
[----:B------:R-:W-:Y:S01]  /*24b0*/  FSETP.GEU.AND P0, PT, |R15|, 4.1917929649353027344, PT ;  /* 0x4086232b0f00780b */ /* 0x000fe20003f0e200 */
[----:B------:R-:W-:Y:S01]  /*24c0*/  DFMA R6, R8, -UR4, -R36 ;  /* 0x8000000408067c2b */ /* 0x000fe20008000824 */
[----:B------:R-:W-:Y:S01]  /*24d0*/  UMOV UR4, 0x3b39803f ;  /* 0x3b39803f00047882 */ /* 0x000fe20000000000 */
[----:B------:R-:W-:-:S06]  /*24e0*/  UMOV UR5, 0x3c7abc9e ;  /* 0x3c7abc9e00057882 */ /* 0x000fcc0000000000 */
[----:B------:R-:W-:Y:S01]  /*24f0*/  DFMA R8, R8, -UR4, R6 ;  /* 0x8000000408087c2b */ /* 0x000fe20008000006 */
[----:B------:R-:W-:Y:S01]  /*2500*/  UMOV UR4, 0x69ce2bdf ;  /* 0x69ce2bdf00047882 */ /* 0x000fe20000000000 */
[----:B------:R-:W-:Y:S01]  /*2510*/  IMAD.MOV.U32 R6, RZ, RZ, -0x35dec16 ;  /* 0xfca213eaff067424 */ /* 0x000fe200078e00ff */
[----:B------:R-:W-:Y:S01]  /*2520*/  UMOV UR5, 0x3e5ade15 ;  /* 0x3e5ade1500057882 */ /* 0x000fe20000000000 */
[----:B------:R-:W-:-:S06]  /*2530*/  IMAD.MOV.U32 R7, RZ, RZ, 0x3e928af3 ;  /* 0x3e928af3ff077424 */ /* 0x000fcc00078e00ff */
[----:B------:R-:W-:Y:S01]  /*2540*/  DFMA R6, R8, UR4, R6 ;  /* 0x0000000408067c2b */ /* 0x000fe20008000006 */
[----:B------:R-:W-:Y:S01]  /*2550*/  UMOV UR4, 0x62401315 ;  /* 0x6240131500047882 */ /* 0x000fe20000000000 */
[----:B------:R-:W-:-:S06]  /*2560*/  UMOV UR5, 0x3ec71dee ;  /* 0x3ec71dee00057882 */ /* 0x000fcc0000000000 */
[----:B------:R-:W-:Y:S01]  /*2570*/  DFMA R6, R8, R6, UR4 ;  /* 0x0000000408067e2b */ /* 0x000fe20008000006 */
        /* <DEDUP_REMOVED lines=13> */
[----:B------:R-:W-:Y:S01]  /*2650*/  LOP3.LUT R6, R0, R19, RZ, 0x3c, !PT ;  /* 0x0000001300067212 */ /* 0x000fe200078e3cff */
[----:B------:R-:W-:-:S04]  /*2660*/  UMOV UR5, 0x3fa55555 ;  /* 0x3fa5555500057882 */ /* 0x000fc80000000000 */
[----:B------:R-:W-:Y:S01]  /*2670*/  IMAD.SHL.U32 R0, R6, 0x10, RZ ;  /* 0x0000001006007824 */ /* 0x000fe200078e00ff */
[C---:B------:R-:W-:Y:S01]  /*2680*/  DFMA R10, R8.reuse, R10, UR4 ;  /* 0x00000004080a7e2b */ /* 0x040fe2000800000a */
[----:B------:R-:W-:Y:S01]  /*2690*/  UMOV UR4, 0x55555511 ;  /* 0x5555551100047882 */ /* 0x000fe20000000000 */
[----:B------:R-:W-:Y:S02]  /*26a0*/  UMOV UR5, 0x3fc55555 ;  /* 0x3fc5555500057882 */ /* 0x000fe40000000000 */
[----:B------:R-:W-:Y:S02]  /*26b0*/  LOP3.LUT R3, R13, R3, R0, 0x96, !PT ;  /* 0x000000030d037212 */ /* 0x000fe400078e9600 */
[----:B------:R-:W-:Y:S02]  /*26c0*/  IADD3 R13, PT, PT, R2, 0x10974f, R6 ;  /* 0x0010974f020d7810 */ /* 0x000fe40007ffe006 */
[----:B------:R-:W-:Y:S01]  /*26d0*/  LOP3.LUT R7, R3, R6, RZ, 0x3c, !PT ;  /* 0x0000000603077212 */ /* 0x000fe200078e3cff */
[----:B------:R-:W-:Y:S01]  /*26e0*/  DFMA R10, R8, R10, UR4 ;  /* 0x00000004080a7e2b */ /* 0x000fe2000800000a */
[----:B------:R-:W-:Y:S01]  /*26f0*/  UMOV UR4, 0xb ;  /* 0x0000000b00047882 */ /* 0x000fe20000000000 */
[----:B------:R-:W-:-:S02]  /*2700*/  UMOV UR5, 0x3fe00000 ;  /* 0x3fe0000000057882 */ /* 0x000fc40000000000 */
[----:B------:R-:W-:-:S04]  /*2710*/  IMAD.IADD R3, R7, 0x1, R16 ;  /* 0x0000000107037824 */ /* 0x000fc800078e0210 */
[----:B------:R-:W-:Y:S01]  /*2720*/  IMAD.WIDE.U32 R2, R3, 0x200000, RZ ;  /* 0x0020000003027825 */ /* 0x000fe200078e00ff */
[----:B------:R-:W-:Y:S02]  /*2730*/  DFMA R10, R8, R10, UR4 ;  /* 0x00000004080a7e2b */ /* 0x000fe4000800000a */
[----:B------:R-:W-:Y:S01]  /*2740*/  LOP3.LUT R12, R2, R13, RZ, 0x3c, !PT ;  /* 0x0000000d020c7212 */ /* 0x000fe200078e3cff */
[----:B------:R-:W-:-:S05]  /*2750*/  IMAD.MOV.U32 R13, RZ, RZ, R3 ;  /* 0x000000ffff0d7224 */ /* 0x000fca00078e0003 */
[C---:B------:R-:W-:Y:S01]  /*2760*/  DFMA R10, R8.reuse, R10, 1 ;  /* 0x3ff00000080a742b */ /* 0x040fe2000000000a */
[----:B------:R-:W1:Y:S07]  /*2770*/  I2F.F64.U64 R2, R12 ;  /* 0x0000000c00027312 */ /* 0x000e6e0000301800 */
[----:B------:R-:W-:Y:S01]  /*2780*/  DFMA R8, R8, R10, 1 ;  /* 0x3ff000000808742b */ /* 0x000fe2000000000a */
[----:B------:R-:W-:Y:S02]  /*2790*/  IMAD.MOV.U32 R10, RZ, RZ, 0x0 ;  /* 0x00000000ff0a7424 */ /* 0x000fe400078e00ff */
[----:B------:R-:W-:-:S06]  /*27a0*/  IMAD.MOV.U32 R11, RZ, RZ, 0x3ca00000 ;  /* 0x3ca00000ff0b7424 */ /* 0x000fcc00078e00ff */
[----:B-1----:R-:W-:Y:S01]  /*27b0*/  DFMA R10, R2, R10, 5.5511151231257827021e-17 ;  /* 0x3c900000020a742b */ /* 0x002fe2000000000a */
[----:B------:R-:W-:Y:S02]  /*27c0*/  IMAD R3, R4, 0x100000, R9 ;  /* 0x0010000004037824 */ /* 0x000fe400078e0209 */
[----:B------:R-:W-:Y:S01]  /*27d0*/  IMAD.MOV.U32 R2, RZ, RZ, R8 ;  /* 0x000000ffff027224 */ /* 0x000fe200078e0008 */
[----:B------:R-:W-:Y:S07]  /*27e0*/  @!P0 BRA `(.L_x_21) ;  /* 0x0000000000348947 */ /* 0x000fee0003800000 */
[----:B------:R-:W-:Y:S01]  /*27f0*/  FSETP.GEU.AND P1, PT, |R15|, 4.2275390625, PT ;  /* 0x408748000f00780b */ /* 0x000fe20003f2e200 */
[C---:B------:R-:W-:Y:S02]  /*2800*/  DADD R2, -R36.reuse, +INF ;  /* 0x7ff0000024027429 */ /* 0x040fe40000000100 */
[----:B------:R-:W-:-:S08]  /*2810*/  DSETP.GT.AND P0, PT, R36, RZ, PT ;  /* 0x000000ff2400722a */ /* 0x000fd00003f04000 */
[----:B------:R-:W-:Y:S02]  /*2820*/  FSEL R2, R2, RZ, !P0 ;  /* 0x000000ff02027208 */ /* 0x000fe40004000000 */
[----:B------:R-:W-:Y:S02]  /*2830*/  @!P1 LEA.HI R0, R4, R4, RZ, 0x1 ;  /* 0x0000000404009211 */ /* 0x000fe400078f08ff */
[----:B------:R-:W-:Y:S02]  /*2840*/  FSEL R3, R3, RZ, !P0 ;  /* 0x000000ff03037208 */ /* 0x000fe40004000000 */
[----:B------:R-:W-:-:S04]  /*2850*/  @!P1 SHF.R.S32.HI R5, RZ, 0x1, R0 ;  /* 0x00000001ff059819 */ /* 0x000fc80000011400 */
[----:B------:R-:W-:Y:S01]  /*2860*/  @!P1 IADD3 R4, PT, PT, R4, -R5, RZ ;  /* 0x8000000504049210 */ /* 0x000fe20007ffe0ff */
[----:B------:R-:W-:-:S03]  /*2870*/  @!P1 IMAD R5, R5, 0x100000, R9 ;  /* 0x0010000005059824 */ /* 0x000fc600078e0209 */
[----:B------:R-:W-:Y:S01]  /*2880*/  @!P1 LEA R9, R4, 0x3ff00000, 0x14 ;  /* 0x3ff0000004099811 */ /* 0x000fe200078ea0ff */
[----:B------:R-:W-:Y:S02]  /*2890*/  @!P1 IMAD.MOV.U32 R4, RZ, RZ, R8 ;  /* 0x000000ffff049224 */ /* 0x000fe400078e0008 */
[----:B------:R-:W-:-:S06]  /*28a0*/  @!P1 IMAD.MOV.U32 R8, RZ, RZ, RZ ;  /* 0x000000ffff089224 */ /* 0x000fcc00078e00ff */
[----:B------:R-:W-:-:S11]  /*28b0*/  @!P1 DMUL R2, R4, R8 ;  /* 0x0000000804029228 */ /* 0x000fd60000000000 */
.L_x_21:
[----:B------:R-:W-:Y:S05]  /*28c0*/  BSYNC.RECONVERGENT B1 ;  /* 0x0000000000017941 */ /* 0x000fea0003800200 */
.L_x_20:
[----:B------:R-:W-:-:S14]  /*28d0*/  DSETP.GT.AND P0, PT, R2, R10, PT ;  /* 0x0000000a0200722a */ /* 0x000fdc0003f04000 */
[----:B------:R1:W-:Y:S02]  /*28e0*/  @P0 STG.E.64 desc[UR36][R60.64], R38 ;  /* 0x000000263c000986 */ /* 0x0003e4000c101b24 */
.L_x_19:
[----:B------:R-:W-:Y:S05]  /*28f0*/  BSYNC.RECONVERGENT B0 ;  /* 0x0000000000007941 */ /* 0x000fea0003800200 */
.L_x_18:
[----:B------:R-:W-:Y:S01]  /*2900*/  IMAD.MOV.U32 R17, RZ, RZ, R25 ;  /* 0x000000ffff117224 */ /* 0x000fe200078e0019 */
[----:B------:R-:W-:Y:S04]  /*2910*/  STG.E.64 desc[UR36][R68.64+0x8], R18 ;  /* 0x0000081244007986 */ /* 0x000fe8000c101b24 */
[----:B------:R-:W-:Y:S04]  /*2920*/  STG.E.64 desc[UR36][R68.64+0x10], R6 ;  /* 0x0000100644007986 */ /* 0x000fe8000c101b24 */
[----:B------:R-:W-:Y:S04]  /*2930*/  STG.E.64 desc[UR36][R68.64+0x18], R22 ;  /* 0x0000181644007986 */ /* 0x000fe8000c101b24 */
[----:B------:R-:W-:Y:S04]  /*2940*/  STG.E.64 desc[UR36][R68.64+0x28], R62 ;  /* 0x0000283e44007986 */ /* 0x000fe8000c101b24 */
[----:B------:R-:W-:Y:S04]  /*2950*/  STG.E desc[UR36][R68.64+0x20], R26 ;  /* 0x0000201a44007986 */ /* 0x000fe8000c101924 */
[----:B------:R-:W-:Y:S01]  /*2960*/  STG.E.64 desc[UR36][R68.64], R16 ;  /* 0x0000001044007986 */ /* 0x000fe2000c101b24 */
[----:B------:R-:W-:Y:S05]  /*2970*/  EXIT ;  /* 0x000000000000794d */ /* 0x000fea0003800000 */
        .type           $_Z15metropolis_stepPdmm21metropolis_parametersP17curandStateXORWOW$_Z9potentiald21metropolis_parameters,@function
        .size           $_Z15metropolis_stepPdmm21metropolis_parametersP17curandStateXORWOW$_Z9potentiald21metropolis_parameters,($__internal_0_$__cuda_sm20_div_rn_f64_full - $_Z15metropolis_stepPdmm21metropolis_parametersP17curandStateXORWOW$_Z9potentiald21metropolis_parameters)
$_Z15metropolis_stepPdmm21metropolis_parametersP17curandStateXORWOW$_Z9potentiald21metropolis_parameters:
[----:B------:R-:W-:-:S05]  /*2980*/  VIADD R1, R1, 0xffffffd8 ;  /* 0xffffffd801017836 */ /* 0x000fca0000000000 */
[----:B------:R-:W-:Y:S04]  /*2990*/  STL [R1+0x20], R23 ;  /* 0x0000201701007387 */ /* 0x000fe80000100800 */
[----:B------:R-:W-:Y:S04]  /*29a0*/  STL [R1+0x1c], R22 ;  /* 0x00001c1601007387 */ /* 0x000fe80000100800 */
[----:B------:R-:W-:Y:S04]  /*29b0*/  STL [R1+0x18], R21 ;  /* 0x0000181501007387 */ /* 0x000fe80000100800 */
[----:B------:R-:W-:Y:S04]  /*29c0*/  STL [R1+0x14], R20 ;  /* 0x0000141401007387 */ /* 0x000fe80000100800 */
[----:B------:R-:W-:Y:S04]  /*29d0*/  STL [R1+0x8], R17 ;  /* 0x0000081101007387 */ /* 0x000fe80000100800 */
[----:B------:R-:W-:Y:S04]  /*29e0*/  STL [R1+0x4], R16 ;  /* 0x0000041001007387 */ /* 0x000fe80000100800 */
[----:B------:R-:W-:Y:S04]  /*29f0*/  STL [R1], R2 ;  /* 0x0000000201007387 */ /* 0x000fe80000100800 */
[----:B------:R0:W-:Y:S04]  /*2a00*/  STL [R1+0x10], R19 ;  /* 0x0000101301007387 */ /* 0x0001e80000100800 */
[----:B------:R1:W-:Y:S01]  /*2a10*/  STL [R1+0xc], R18 ;  /* 0x00000c1201007387 */ /* 0x0003e20000100800 */
[----:B0-----:R-:W-:-:S02]  /*2a20*/  IMAD.MOV.U32 R19, RZ, RZ, R5 ;  /* 0x000000ffff137224 */ /* 0x001fc400078e0005 */
[----:B-1----:R-:W-:Y:S01]  /*2a30*/  IMAD.MOV.U32 R18, RZ, RZ, R4 ;  /* 0x000000ffff127224 */ /* 0x002fe200078e0004 */
[----:B------:R-:W2:Y:S01]  /*2a40*/  LDL.64 R16, [R1+0xa0] ;  /* 0x0000a00001107983 */ /* 0x000ea20000100a00 */
[----:B------:R-:W-:Y:S01]  /*2a50*/  IMAD.MOV.U32 R6, RZ, RZ, RZ ;  /* 0x000000ffff067224 */ /* 0x000fe200078e00ff */
[----:B------:R-:W-:Y:S01]  /*2a60*/  MOV R7, 0x40000000 ;  /* 0x4000000000077802 */ /* 0x000fe20000000f00 */
[----:B------:R-:W-:Y:S01]  /*2a70*/  IMAD.MOV.U32 R21, RZ, RZ, 0x0 ;  /* 0x00000000ff157424 */ /* 0x000fe200078e00ff */
[----:B------:R-:W-:Y:S01]  /*2a80*/  MOV R20, 0x2ab0 ;  /* 0x00002ab000147802 */ /* 0x000fe20000000f00 */
[----:B--2---:R-:W-:-:S11]  /*2a90*/  DADD R4, -RZ, |R16| ;  /* 0x00000000ff047229 */ /* 0x004fd60000000510 */
[----:B------:R-:W-:Y:S05]  /*2aa0*/  CALL.REL.NOINC `($_Z15metropolis_stepPdmm21metropolis_parametersP17curandStateXORWOW$__internal_accurate_pow) ;  /* 0x0000000800b87944 */ /* 0x000fea0003c00000 */
[C---:B------:R-:W-:Y:S01]  /*2ab0*/  DADD R2, R16.reuse, 2 ;  /* 0x4000000010027429 */ /* 0x040fe20000000000 */
[----:B------:R-:W-:Y:S01]  /*2ac0*/  BSSY.RECONVERGENT B0, `(.L_x_22) ;  /* 0x000000d000007945 */ /* 0x000fe20003800200 */
[----:B------:R-:W-:-:S08]  /*2ad0*/  DSETP.NEU.AND P0, PT, R16, RZ, PT ;  /* 0x000000ff1000722a */ /* 0x000fd00003f0d000 */
[----:B------:R-:W-:-:S04]  /*2ae0*/  LOP3.LUT R2, R3, 0x7ff00000, RZ, 0xc0, !PT ;  /* 0x7ff0000003027812 */ /* 0x000fc800078ec0ff */
[----:B------:R-:W-:Y:S01]  /*2af0*/  ISETP.NE.AND P1, PT, R2, 0x7ff00000, PT ;  /* 0x7ff000000200780c */ /* 0x000fe20003f25270 */
[----:B------:R-:W-:Y:S01]  /*2b00*/  DADD R2, -RZ, |R18| ;  /* 0x00000000ff027229 */ /* 0x000fe20000000512 */
        /* <DEDUP_REMOVED lines=8> */
.L_x_23:
[----:B------:R-:W-:Y:S05]  /*2b90*/  BSYNC.RECONVERGENT B0 ;  /* 0x0000000000007941 */ /* 0x000fea0003800200 */
.L_x_22:
[----:B------:R-:W-:Y:S01]  /*2ba0*/  DMUL R6, R4, 0.5 ;  /* 0x3fe0000004067828 */ /* 0x000fe20000000000 */
[----:B------:R-:W-:Y:S01]  /*2bb0*/  MOV R20, 0x2c50 ;  /* 0x00002c5000147802 */ /* 0x000fe20000000f00 */
[----:B------:R-:W-:Y:S01]  /*2bc0*/  DSETP.NEU.AND P0, PT, R16, 1, PT ;  /* 0x3ff000001000742a */ /* 0x000fe20003f0d000 */
[----:B------:R-:W-:Y:S02]  /*2bd0*/  IMAD.MOV.U32 R4, RZ, RZ, R2 ;  /* 0x000000ffff047224 */ /* 0x000fe400078e0002 */
[----:B------:R-:W-:Y:S02]  /*2be0*/  IMAD.MOV.U32 R5, RZ, RZ, R3 ;  /* 0x000000ffff057224 */ /* 0x000fe400078e0003 */
[----:B------:R-:W-:-:S03]  /*2bf0*/  IMAD.MOV.U32 R21, RZ, RZ, 0x0 ;  /* 0x00000000ff157424 */ /* 0x000fc600078e00ff */
[----:B------:R-:W-:Y:S01]  /*2c00*/  FSEL R16, R6, RZ, P0 ;  /* 0x000000ff06107208 */ /* 0x000fe20000000000 */
[----:B------:R-:W-:Y:S01]  /*2c10*/  IMAD.MOV.U32 R6, RZ, RZ, RZ ;  /* 0x000000ffff067224 */ /* 0x000fe200078e00ff */
[----:B------:R-:W-:Y:S01]  /*2c20*/  FSEL R17, R7, 1.75, P0 ;  /* 0x3fe0000007117808 */ /* 0x000fe20000000000 */
[----:B------:R-:W-:-:S07]  /*2c30*/  IMAD.MOV.U32 R7, RZ, RZ, 0x40000000 ;  /* 0x40000000ff077424 */ /* 0x000fce00078e00ff */
[----:B------:R-:W-:Y:S05]  /*2c40*/  CALL.REL.NOINC `($_Z15metropolis_stepPdmm21metropolis_parametersP17curandStateXORWOW$__internal_accurate_pow) ;  /* 0x0000000800507944 */ /* 0x000fea0003c00000 */
[----:B------:R0:W5:Y:S01]  /*2c50*/  LDL.64 R22, [R1+0x98] ;  /* 0x0000980001167983 */ /* 0x0001620000100a00 */
[C---:B------:R-:W-:Y:S01]  /*2c60*/  DADD R2, R18.reuse, 2 ;  /* 0x4000000012027429 */ /* 0x040fe20000000000 */
[----:B------:R-:W-:Y:S01]  /*2c70*/  BSSY.RECONVERGENT B0, `(.L_x_24) ;  /* 0x000000f000007945 */ /* 0x000fe20003800200 */
[C---:B------:R-:W-:Y:S02]  /*2c80*/  DSETP.NEU.AND P2, PT, R18.reuse, RZ, PT ;  /* 0x000000ff1200722a */ /* 0x040fe40003f4d000 */
[----:B------:R-:W-:Y:S02]  /*2c90*/  DSETP.NEU.AND P0, PT, R18, 1, PT ;  /* 0x3ff000001200742a */ /* 0x000fe40003f0d000 */
[----:B------:R-:W-:-:S04]  /*2ca0*/  DADD R6, -RZ, |R18| ;  /* 0x00000000ff067229 */ /* 0x000fc80000000512 */
[----:B------:R-:W-:-:S04]  /*2cb0*/  LOP3.LUT R2, R3, 0x7ff00000, RZ, 0xc0, !PT ;  /* 0x7ff0000003027812 */ /* 0x000fc800078ec0ff */
[----:B------:R-:W-:Y:S02]  /*2cc0*/  ISETP.NE.AND P1, PT, R2, 0x7ff00000, PT ;  /* 0x7ff000000200780c */ /* 0x000fe40003f25270 */
[----:B------:R-:W-:Y:S02]  /*2cd0*/  P2R R2, PR, RZ, 0x4 ;  /* 0x00000004ff027803 */ /* 0x000fe40000000000 */
[----:B------:R-:W-:-:S09]  /*2ce0*/  @!P2 CS2R R4, SRZ ;  /* 0x000000000004a805 */ /* 0x000fd2000001ff00 */
[----:B0-----:R-:W-:Y:S05]  /*2cf0*/  @P1 BRA `(.L_x_25) ;  /* 0x0000000000181947 */ /* 0x001fea0003800000 */
[----:B------:R-:W-:-:S14]  /*2d00*/  DSETP.NAN.AND P1, PT, R18, R18, PT ;  /* 0x000000121200722a */ /* 0x000fdc0003f28000 */
[----:B------:R-:W-:Y:S01]  /*2d10*/  @P1 DADD R4, R18, 2 ;  /* 0x4000000012041429 */ /* 0x000fe20000000000 */
[----:B------:R-:W-:Y:S10]  /*2d20*/  @P1 BRA `(.L_x_25) ;  /* 0x00000000000c1947 */ /* 0x000ff40003800000 */
[----:B------:R-:W-:-:S14]  /*2d30*/  DSETP.NEU.AND P1, PT, |R18|, +INF , PT ;  /* 0x7ff000001200742a */ /* 0x000fdc0003f2d200 */
[----:B------:R-:W-:Y:S01]  /*2d40*/  @!P1 MOV R4, 0x0 ;  /* 0x0000000000049802 */ /* 0x000fe20000000f00 */
[----:B------:R-:W-:-:S07]  /*2d50*/  @!P1 IMAD.MOV.U32 R5, RZ, RZ, 0x7ff00000 ;  /* 0x7ff00000ff059424 */ /* 0x000fce00078e00ff */
.L_x_25:
[----:B------:R-:W-:Y:S05]  /*2d60*/  BSYNC.RECONVERGENT B0 ;  /* 0x0000000000007941 */ /* 0x000fea0003800200 */
.L_x_24:
[----:B------:R-:W-:Y:S01]  /*2d70*/  FSEL R4, R4, RZ, P0 ;  /* 0x000000ff04047208 */ /* 0x000fe20000000000 */
[----:B------:R-:W-:Y:S01]  /*2d80*/  IMAD.MOV.U32 R21, RZ, RZ, 0x0 ;  /* 0x00000000ff157424 */ /* 0x000fe200078e00ff */
[----:B------:R-:W-:Y:S02]  /*2d90*/  FSEL R5, R5, 1.875, P0 ;  /* 0x3ff0000005057808 */ /* 0x000fe40000000000 */
[----:B------:R-:W-:-:S04]  /*2da0*/  MOV R20, 0x2e10 ;  /* 0x00002e1000147802 */ /* 0x000fc80000000f00 */
[----:B------:R-:W-:Y:S01]  /*2db0*/  DMUL R16, R16, R4 ;  /* 0x0000000410107228 */ /* 0x000fe20000000000 */
[----:B------:R-:W-:Y:S02]  /*2dc0*/  IMAD.MOV.U32 R4, RZ, RZ, R6 ;  /* 0x000000ffff047224 */ /* 0x000fe400078e0006 */
[----:B------:R-:W-:Y:S02]  /*2dd0*/  IMAD.MOV.U32 R5, RZ, RZ, R7 ;  /* 0x000000ffff057224 */ /* 0x000fe400078e0007 */
[----:B------:R-:W-:Y:S02]  /*2de0*/  IMAD.MOV.U32 R6, RZ, RZ, RZ ;  /* 0x000000ffff067224 */ /* 0x000fe400078e00ff */
[----:B------:R-:W-:-:S07]  /*2df0*/  IMAD.MOV.U32 R7, RZ, RZ, 0x40100000 ;  /* 0x40100000ff077424 */ /* 0x000fce00078e00ff */
[----:B-----5:R-:W-:Y:S05]  /*2e00*/  CALL.REL.NOINC `($_Z15metropolis_stepPdmm21metropolis_parametersP17curandStateXORWOW$__internal_accurate_pow) ;  /* 0x0000000400e07944 */ /* 0x020fea0003c00000 */
[----:B------:R-:W-:Y:S01]  /*2e10*/  ISETP.NE.AND P6, PT, R2, RZ, PT ;  /* 0x000000ff0200720c */ /* 0x000fe20003fc5270 */
[C---:B------:R-:W-:Y:S01]  /*2e20*/  DADD R2, R18.reuse, 4 ;  /* 0x4010000012027429 */ /* 0x040fe20000000000 */
[----:B------:R-:W-:Y:S01]  /*2e30*/  BSSY.RECONVERGENT B0, `(.L_x_26) ;  /* 0x000000c000007945 */ /* 0x000fe20003800200 */
[----:B------:R-:W-:-:S08]  /*2e40*/  DSETP.NEU.AND P0, PT, R18, 1, PT ;  /* 0x3ff000001200742a */ /* 0x000fd00003f0d000 */
[----:B------:R-:W-:Y:S02]  /*2e50*/  LOP3.LUT R2, R3, 0x7ff00000, RZ, 0xc0, !PT ;  /* 0x7ff0000003027812 */ /* 0x000fe400078ec0ff */
[----:B------:R-:W-:Y:S02]  /*2e60*/  @!P6 CS2R R4, SRZ ;  /* 0x000000000004e805 */ /* 0x000fe4000001ff00 */
[----:B------:R-:W-:-:S13]  /*2e70*/  ISETP.NE.AND P1, PT, R2, 0x7ff00000, PT ;  /* 0x7ff000000200780c */ /* 0x000fda0003f25270 */
[----:B------:R-:W-:Y:S05]  /*2e80*/  @P1 BRA `(.L_x_27) ;  /* 0x0000000000181947 */ /* 0x000fea0003800000 */
[----:B------:R-:W-:-:S14]  /*2e90*/  DSETP.NAN.AND P1, PT, R18, R18, PT ;  /* 0x000000121200722a */ /* 0x000fdc0003f28000 */
[----:B------:R-:W-:Y:S01]  /*2ea0*/  @P1 DADD R4, R18, 4 ;  /* 0x4010000012041429 */ /* 0x000fe20000000000 */
[----:B------:R-:W-:Y:S10]  /*2eb0*/  @P1 BRA `(.L_x_27) ;  /* 0x00000000000c1947 */ /* 0x000ff40003800000 */
[----:B------:R-:W-:-:S14]  /*2ec0*/  DSETP.NEU.AND P1, PT, |R18|, +INF , PT ;  /* 0x7ff000001200742a */ /* 0x000fdc0003f2d200 */
[----:B------:R-:W-:Y:S02]  /*2ed0*/  @!P1 IMAD.MOV.U32 R4, RZ, RZ, 0x0 ;  /* 0x00000000ff049424 */ /* 0x000fe400078e00ff */
[----:B------:R-:W-:-:S07]  /*2ee0*/  @!P1 IMAD.MOV.U32 R5, RZ, RZ, 0x7ff00000 ;  /* 0x7ff00000ff059424 */ /* 0x000fce00078e00ff */
.L_x_27:
[----:B------:R-:W-:Y:S05]  /*2ef0*/  BSYNC.RECONVERGENT B0 ;  /* 0x0000000000007941 */ /* 0x000fea0003800200 */
.L_x_26:
[----:B------:R-:W2:Y:S01]  /*2f00*/  LDL R20, [R1+0x14] ;  /* 0x0000140001147983 */ /* 0x000ea20000100800 */
[----:B------:R-:W-:Y:S02]  /*2f10*/  FSEL R4, R4, RZ, P0 ;  /* 0x000000ff04047208 */ /* 0x000fe40000000000 */
[----:B------:R-:W-:Y:S01]  /*2f20*/  FSEL R5, R5, 1.875, P0 ;  /* 0x3ff0000005057808 */ /* 0x000fe20000000000 */
[----:B------:R-:W2:Y:S04]  /*2f30*/  LDL R21, [R1+0x18] ;  /* 0x0000180001157983 */ /* 0x000ea80000100800 */
[----:B------:R-:W2:Y:S01]  /*2f40*/  LDL R2, [R1] ;  /* 0x0000000001027983 */ /* 0x000ea20000100800 */
[----:B------:R-:W-:-:S03]  /*2f50*/  DFMA R4, R22, R4, R16 ;  /* 0x000000041604722b */ /* 0x000fc60000000010 */
[----:B------:R-:W2:Y:S04]  /*2f60*/  LDL R16, [R1+0x4] ;  /* 0x0000040001107983 */ /* 0x000ea80000100800 */
[----:B------:R-:W2:Y:S04]  /*2f70*/  LDL R17, [R1+0x8] ;  /* 0x0000080001117983 */ /* 0x000ea80000100800 */
[----:B------:R-:W2:Y:S04]  /*2f80*/  LDL R18, [R1+0xc] ;  /* 0x00000c0001127983 */ /* 0x000ea80000100800 */
[----:B------:R-:W2:Y:S04]  /*2f90*/  LDL R19, [R1+0x10] ;  /* 0x0000100001137983 */ /* 0x000ea80000100800 */
[----:B------:R-:W2:Y:S04]  /*2fa0*/  LDL R22, [R1+0x1c] ;  /* 0x00001c0001167983 */ /* 0x000ea80000100800 */
[----:B------:R0:W2:Y:S02]  /*2fb0*/  LDL R23, [R1+0x20] ;  /* 0x0000200001177983 */ /* 0x0000a40000100800 */
[----:B0-----:R-:W-:Y:S01]  /*2fc0*/  IADD3 R1, PT, PT, R1, 0x28, RZ ;  /* 0x0000002801017810 */ /* 0x001fe20007ffe0ff */
[----:B--2---:R-:W-:Y:S06]  /*2fd0*/  RET.REL.NODEC R20 `(_Z15metropolis_stepPdmm21metropolis_parametersP17curandStateXORWOW) ;  /* 0xffffffd014087950 */ /* 0x004fec0003c3ffff */
        .weak           $__internal_0_$__cuda_sm20_div_rn_f64_full
        .type           $__internal_0_$__cuda_sm20_div_rn_f64_full,@function
        .size           $__internal_0_$__cuda_sm20_div_rn_f64_full,($_Z15metropolis_stepPdmm21metropolis_parametersP17curandStateXORWOW$__internal_accurate_pow - $__internal_0_$__cuda_sm20_div_rn_f64_full)
$__internal_0_$__cuda_sm20_div_rn_f64_full:
[C---:B------:R-:W-:Y:S01]  /*2fe0*/  FSETP.GEU.AND P0, PT, |R7|.reuse, 1.469367938527859385e-39, PT ;  /* 0x001000000700780b */ /* 0x040fe20003f0e200 */
[----:B------:R-:W-:Y:S01]  /*2ff0*/  IMAD.MOV.U32 R10, RZ, RZ, 0x1 ;  /* 0x00000001ff0a7424 */ /* 0x000fe200078e00ff */
[----:B------:R-:W-:Y:S01]  /*3000*/  LOP3.LUT R8, R7, 0x800fffff, RZ, 0xc0, !PT ;  /* 0x800fffff07087812 */ /* 0x000fe200078ec0ff */
[----:B------:R-:W-:Y:S01]  /*3010*/  IMAD.MOV.U32 R27, RZ, RZ, 0x1ca00000 ;  /* 0x1ca00000ff1b7424 */ /* 0x000fe200078e00ff */
[C---:B------:R-:W-:Y:S01]  /*3020*/  FSETP.GEU.AND P2, PT, |R5|.reuse, 1.469367938527859385e-39, PT ;  /* 0x001000000500780b */ /* 0x040fe20003f4e200 */
[----:B------:R-:W-:Y:S01]  /*3030*/  BSSY.RECONVERGENT B1, `(.L_x_28) ;  /* 0x0000052000017945 */ /* 0x000fe20003800200 */
[----:B------:R-:W-:Y:S01]  /*3040*/  LOP3.LUT R9, R8, 0x3ff00000, RZ, 0xfc, !PT ;  /* 0x3ff0000008097812 */ /* 0x000fe200078efcff */
[----:B------:R-:W-:Y:S01]  /*3050*/  IMAD.MOV.U32 R8, RZ, RZ, R6 ;  /* 0x000000ffff087224 */ /* 0x000fe200078e0006 */
[----:B------:R-:W-:Y:S02]  /*3060*/  LOP3.LUT R3, R5, 0x7ff00000, RZ, 0xc0, !PT ;  /* 0x7ff0000005037812 */ /* 0x000fe400078ec0ff */
[----:B------:R-:W-:-:S03]  /*3070*/  LOP3.LUT R32, R7, 0x7ff00000, RZ, 0xc0, !PT ;  /* 0x7ff0000007207812 */ /* 0x000fc600078ec0ff */
[----:B------:R-:W-:Y:S01]  /*3080*/  @!P0 DMUL R8, R6, 8.98846567431157953865e+307 ;  /* 0x7fe0000006088828 */ /* 0x000fe20000000000 */
[----:B------:R-:W-:-:S03]  /*3090*/  ISETP.GE.U32.AND P1, PT, R3, R32, PT ;  /* 0x000000200300720c */ /* 0x000fc60003f26070 */
[----:B------:R-:W-:Y:S02]  /*30a0*/  @!P2 LOP3.LUT R12, R7, 0x7ff00000, RZ, 0xc0, !PT ;  /* 0x7ff00000070ca812 */ /* 0x000fe400078ec0ff */
[----:B------:R-:W0:Y:S02]  /*30b0*/  MUFU.RCP64H R11, R9 ;  /* 0x00000009000b7308 */ /* 0x000e240000001800 */
[----:B------:R-:W-:Y:S02]  /*30c0*/  @!P2 ISETP.GE.U32.AND P3, PT, R3, R12, PT ;  /* 0x0000000c0300a20c */ /* 0x000fe40003f66070 */
[----:B------:R-:W-:Y:S02]  /*30d0*/  @!P0 LOP3.LUT R32, R9, 0x7ff00000, RZ, 0xc0, !PT ;  /* 0x7ff0000009208812 */ /* 0x000fe400078ec0ff */
[----:B------:R-:W-:-:S04]  /*30e0*/  @!P2 SEL R13, R27, 0x63400000, !P3 ;  /* 0x634000001b0da807 */ /* 0x000fc80005800000 */
[----:B------:R-:W-:-:S04]  /*30f0*/  @!P2 LOP3.LUT R20, R13, 0x80000000, R5, 0xf8, !PT ;  /* 0x800000000d14a812 */ /* 0x000fc800078ef805 */
[----:B------:R-:W-:Y:S01]  /*3100*/  @!P2 LOP3.LUT R21, R20, 0x100000, RZ, 0xfc, !PT ;  /* 0x001000001415a812 */ /* 0x000fe200078efcff */
[----:B------:R-:W-:Y:S01]  /*3110*/  @!P2 IMAD.MOV.U32 R20, RZ, RZ, RZ ;  /* 0x000000ffff14a224 */ /* 0x000fe200078e00ff */
[----:B0-----:R-:W-:-:S08]  /*3120*/  DFMA R14, R10, -R8, 1 ;  /* 0x3ff000000a0e742b */ /* 0x001fd00000000808 */
[----:B------:R-:W-:-:S08]  /*3130*/  DFMA R14, R14, R14, R14 ;  /* 0x0000000e0e0e722b */ /* 0x000fd0000000000e */
[----:B------:R-:W-:Y:S01]  /*3140*/  DFMA R14, R10, R14, R10 ;  /* 0x0000000e0a0e722b */ /* 0x000fe2000000000a */
[----:B------:R-:W-:Y:S01]  /*3150*/  SEL R11, R27, 0x63400000, !P1 ;  /* 0x634000001b0b7807 */ /* 0x000fe20004800000 */
[----:B------:R-:W-:-:S03]  /*3160*/  IMAD.MOV.U32 R10, RZ, RZ, R4 ;  /* 0x000000ffff0a7224 */ /* 0x000fc600078e0004 */
[----:B------:R-:W-:-:S03]  /*3170*/  LOP3.LUT R11, R11, 0x800fffff, R5, 0xf8, !PT ;  /* 0x800fffff0b0b7812 */ /* 0x000fc600078ef805 */
[----:B------:R-:W-:-:S03]  /*3180*/  DFMA R12, R14, -R8, 1 ;  /* 0x3ff000000e0c742b */ /* 0x000fc60000000808 */
[----:B------:R-:W-:-:S05]  /*3190*/  @!P2 DFMA R10, R10, 2, -R20 ;  /* 0x400000000a0aa82b */ /* 0x000fca0000000814 */
[----:B------:R-:W-:-:S08]  /*31a0*/  DFMA R12, R14, R12, R14 ;  /* 0x0000000c0e0c722b */ /* 0x000fd0000000000e */
[----:B------:R-:W-:-:S08]  /*31b0*/  DMUL R14, R12, R10 ;  /* 0x0000000a0c0e7228 */ /* 0x000fd00000000000 */
[----:B------:R-:W-:-:S08]  /*31c0*/  DFMA R20, R14, -R8, R10 ;  /* 0x800000080e14722b */ /* 0x000fd0000000000a */
[----:B------:R-:W-:Y:S01]  /*31d0*/  DFMA R20, R12, R20, R14 ;  /* 0x000000140c14722b */ /* 0x000fe2000000000e */
[----:B------:R-:W-:Y:S01]  /*31e0*/  IMAD.MOV.U32 R15, RZ, RZ, R3 ;  /* 0x000000ffff0f7224 */ /* 0x000fe200078e0003 */
[----:B------:R-:W-:Y:S01]  /*31f0*/  @!P2 LOP3.LUT R15, R11, 0x7ff00000, RZ, 0xc0, !PT ;  /* 0x7ff000000b0fa812 */ /* 0x000fe200078ec0ff */
[----:B------:R-:W-:-:S04]  /*3200*/  VIADD R13, R32, 0xffffffff ;  /* 0xffffffff200d7836 */ /* 0x000fc80000000000 */
[----:B------:R-:W-:-:S05]  /*3210*/  VIADD R12, R15, 0xffffffff ;  /* 0xffffffff0f0c7836 */ /* 0x000fca0000000000 */
[----:B------:R-:W-:-:S04]  /*3220*/  ISETP.GT.U32.AND P0, PT, R12, 0x7feffffe, PT ;  /* 0x7feffffe0c00780c */ /* 0x000fc80003f04070 */
[----:B------:R-:W-:-:S13]  /*3230*/  ISETP.GT.U32.OR P0, PT, R13, 0x7feffffe, P0 ;  /* 0x7feffffe0d00780c */ /* 0x000fda0000704470 */
[----:B------:R-:W-:Y:S05]  /*3240*/  @P0 BRA `(.L_x_29) ;  /* 0x00000000006c0947 */ /* 0x000fea0003800000 */
[----:B------:R-:W-:-:S04]  /*3250*/  LOP3.LUT R12, R7, 0x7ff00000, RZ, 0xc0, !PT ;  /* 0x7ff00000070c7812 */ /* 0x000fc800078ec0ff */
[CC--:B------:R-:W-:Y:S02]  /*3260*/  VIADDMNMX R4, R3.reuse, -R12.reuse, 0xb9600000, !PT ;  /* 0xb960000003047446 */ /* 0x0c0fe4000780090c */
[----:B------:R-:W-:Y:S02]  /*3270*/  ISETP.GE.U32.AND P0, PT, R3, R12, PT ;  /* 0x0000000c0300720c */ /* 0x000fe40003f06070 */
[----:B------:R-:W-:Y:S02]  /*3280*/  VIMNMX R3, PT, PT, R4, 0x46a00000, PT ;  /* 0x46a0000004037848 */ /* 0x000fe40003fe0100 */
[----:B------:R-:W-:-:S04]  /*3290*/  SEL R4, R27, 0x63400000, !P0 ;  /* 0x634000001b047807 */ /* 0x000fc80004000000 */
[----:B------:R-:W-:Y:S01]  /*32a0*/  IADD3 R3, PT, PT, -R4, R3, RZ ;  /* 0x0000000304037210 */ /* 0x000fe20007ffe1ff */
[----:B------:R-:W-:-:S04]  /*32b0*/  IMAD.MOV.U32 R4, RZ, RZ, RZ ;  /* 0x000000ffff047224 */ /* 0x000fc800078e00ff */
[----:B------:R-:W-:-:S06]  /*32c0*/  VIADD R5, R3, 0x7fe00000 ;  /* 0x7fe0000003057836 */ /* 0x000fcc0000000000 */
[----:B------:R-:W-:-:S10]  /*32d0*/  DMUL R12, R20, R4 ;  /* 0x00000004140c7228 */ /* 0x000fd40000000000 */
[----:B------:R-:W-:-:S13]  /*32e0*/  FSETP.GTU.AND P0, PT, |R13|, 1.469367938527859385e-39, PT ;  /* 0x001000000d00780b */ /* 0x000fda0003f0c200 */
[----:B------:R-:W-:Y:S05]  /*32f0*/  @P0 BRA `(.L_x_30) ;  /* 0x0000000000940947 */ /* 0x000fea0003800000 */
[----:B------:R-:W-:Y:S01]  /*3300*/  DFMA R8, R20, -R8, R10 ;  /* 0x800000081408722b */ /* 0x000fe2000000000a */
[----:B------:R-:W-:-:S09]  /*3310*/  IMAD.MOV.U32 R6, RZ, RZ, RZ ;  /* 0x000000ffff067224 */ /* 0x000fd200078e00ff */
[C---:B------:R-:W-:Y:S02]  /*3320*/  FSETP.NEU.AND P0, PT, R9.reuse, RZ, PT ;  /* 0x000000ff0900720b */ /* 0x040fe40003f0d000 */
[----:B------:R-:W-:-:S04]  /*3330*/  LOP3.LUT R11, R9, 0x80000000, R7, 0x48, !PT ;  /* 0x80000000090b7812 */ /* 0x000fc800078e4807 */
[----:B------:R-:W-:-:S07]  /*3340*/  LOP3.LUT R7, R11, R5, RZ, 0xfc, !PT ;  /* 0x000000050b077212 */ /* 0x000fce00078efcff */
[----:B------:R-:W-:Y:S05]  /*3350*/  @!P0 BRA `(.L_x_30) ;  /* 0x00000000007c8947 */ /* 0x000fea0003800000 */
[----:B------:R-:W-:Y:S01]  /*3360*/  IMAD.MOV R5, RZ, RZ, -R3 ;  /* 0x000000ffff057224 */ /* 0x000fe200078e0a03 */
[----:B------:R-:W-:Y:S01]  /*3370*/  DMUL.RP R6, R20, R6 ;  /* 0x0000000614067228 */ /* 0x000fe20000008000 */
[----:B------:R-:W-:Y:S01]  /*3380*/  IMAD.MOV.U32 R4, RZ, RZ, RZ ;  /* 0x000000ffff047224 */ /* 0x000fe200078e00ff */
[----:B------:R-:W-:-:S05]  /*3390*/  IADD3 R3, PT, PT, -R3, -0x43300000, RZ ;  /* 0xbcd0000003037810 */ /* 0x000fca0007ffe1ff */
[----:B------:R-:W-:-:S03]  /*33a0*/  DFMA R4, R12, -R4, R20 ;  /* 0x800000040c04722b */ /* 0x000fc60000000014 */
[----:B------:R-:W-:-:S07]  /*33b0*/  LOP3.LUT R11, R7, R11, RZ, 0x3c, !PT ;  /* 0x0000000b070b7212 */ /* 0x000fce00078e3cff */
[----:B------:R-:W-:-:S04]  /*33c0*/  FSETP.NEU.AND P0, PT, |R5|, R3, PT ;  /* 0x000000030500720b */ /* 0x000fc80003f0d200 */
[----:B------:R-:W-:Y:S02]  /*33d0*/  FSEL R12, R6, R12, !P0 ;  /* 0x0000000c060c7208 */ /* 0x000fe40004000000 */
[----:B------:R-:W-:Y:S01]  /*33e0*/  FSEL R13, R11, R13, !P0 ;  /* 0x0000000d0b0d7208 */ /* 0x000fe20004000000 */
[----:B------:R-:W-:Y:S06]  /*33f0*/  BRA `(.L_x_30) ;  /* 0x0000000000547947 */ /* 0x000fec0003800000 */
.L_x_29:
[----:B------:R-:W-:-:S14]  /*3400*/  DSETP.NAN.AND P0, PT, R4, R4, PT ;  /* 0x000000040400722a */ /* 0x000fdc0003f08000 */
[----:B------:R-:W-:Y:S05]  /*3410*/  @P0 BRA `(.L_x_31) ;  /* 0x0000000000440947 */ /* 0x000fea0003800000 */
[----:B------:R-:W-:-:S14]  /*3420*/  DSETP.NAN.AND P0, PT, R6, R6, PT ;  /* 0x000000060600722a */ /* 0x000fdc0003f08000 */
[----:B------:R-:W-:Y:S05]  /*3430*/  @P0 BRA `(.L_x_32) ;  /* 0x0000000000300947 */ /* 0x000fea0003800000 */
[----:B------:R-:W-:Y:S01]  /*3440*/  ISETP.NE.AND P0, PT, R15, R32, PT ;  /* 0x000000200f00720c */ /* 0x000fe20003f05270 */
[----:B------:R-:W-:Y:S02]  /*3450*/  IMAD.MOV.U32 R12, RZ, RZ, 0x0 ;  /* 0x00000000ff0c7424 */ /* 0x000fe400078e00ff */
[----:B------:R-:W-:-:S10]  /*3460*/  IMAD.MOV.U32 R13, RZ, RZ, -0x80000 ;  /* 0xfff80000ff0d7424 */ /* 0x000fd400078e00ff */
[----:B------:R-:W-:Y:S05]  /*3470*/  @!P0 BRA `(.L_x_30) ;  /* 0x0000000000348947 */ /* 0x000fea0003800000 */
[----:B------:R-:W-:Y:S02]  /*3480*/  ISETP.NE.AND P0, PT, R15, 0x7ff00000, PT ;  /* 0x7ff000000f00780c */ /* 0x000fe40003f05270 */
[----:B------:R-:W-:Y:S02]  /*3490*/  LOP3.LUT R13, R5, 0x80000000, R7, 0x48, !PT ;  /* 0x80000000050d7812 */ /* 0x000fe400078e4807 */
[----:B------:R-:W-:-:S13]  /*34a0*/  ISETP.EQ.OR P0, PT, R32, RZ, !P0 ;  /* 0x000000ff2000720c */ /* 0x000fda0004702670 */
[----:B------:R-:W-:Y:S01]  /*34b0*/  @P0 LOP3.LUT R3, R13, 0x7ff00000, RZ, 0xfc, !PT ;  /* 0x7ff000000d030812 */ /* 0x000fe200078efcff */
[----:B------:R-:W-:Y:S01]  /*34c0*/  @!P0 IMAD.MOV.U32 R12, RZ, RZ, RZ ;  /* 0x000000ffff0c8224 */ /* 0x000fe200078e00ff */
[----:B------:R-:W-:-:S03]  /*34d0*/  @P0 MOV R12, RZ ;  /* 0x000000ff000c0202 */ /* 0x000fc60000000f00 */
[----:B------:R-:W-:Y:S01]  /*34e0*/  @P0 IMAD.MOV.U32 R13, RZ, RZ, R3 ;  /* 0x000000ffff0d0224 */ /* 0x000fe200078e0003 */
[----:B------:R-:W-:Y:S06]  /*34f0*/  BRA `(.L_x_30) ;  /* 0x0000000000147947 */ /* 0x000fec0003800000 */
.L_x_32:
[----:B------:R-:W-:Y:S01]  /*3500*/  LOP3.LUT R13, R7, 0x80000, RZ, 0xfc, !PT ;  /* 0x00080000070d7812 */ /* 0x000fe200078efcff */
[----:B------:R-:W-:Y:S01]  /*3510*/  IMAD.MOV.U32 R12, RZ, RZ, R6 ;  /* 0x000000ffff0c7224 */ /* 0x000fe200078e0006 */
[----:B------:R-:W-:Y:S06]  /*3520*/  BRA `(.L_x_30) ;  /* 0x0000000000087947 */ /* 0x000fec0003800000 */
.L_x_31:
[----:B------:R-:W-:Y:S01]  /*3530*/  LOP3.LUT R13, R5, 0x80000, RZ, 0xfc, !PT ;  /* 0x00080000050d7812 */ /* 0x000fe200078efcff */
[----:B------:R-:W-:-:S07]  /*3540*/  IMAD.MOV.U32 R12, RZ, RZ, R4 ;  /* 0x000000ffff0c7224 */ /* 0x000fce00078e0004 */
.L_x_30:
[----:B------:R-:W-:Y:S05]  /*3550*/  BSYNC.RECONVERGENT B1 ;  /* 0x0000000000017941 */ /* 0x000fea0003800200 */
.L_x_28:
[----:B------:R-:W-:Y:S02]  /*3560*/  IMAD.MOV.U32 R4, RZ, RZ, R0 ;  /* 0x000000ffff047224 */ /* 0x000fe400078e0000 */
[----:B------:R-:W-:-:S04]  /*3570*/  IMAD.MOV.U32 R5, RZ, RZ, 0x0 ;  /* 0x00000000ff057424 */ /* 0x000fc800078e00ff */
[----:B------:R-:W-:Y:S05]  /*3580*/  RET.REL.NODEC R4 `(_Z15metropolis_stepPdmm21metropolis_parametersP17curandStateXORWOW) ;  /* 0xffffffc8049c7950 */ /* 0x000fea0003c3ffff */
        .type           $_Z15metropolis_stepPdmm21metropolis_parametersP17curandStateXORWOW$__internal_accurate_pow,@function
        .size           $_Z15metropolis_stepPdmm21metropolis_parametersP17curandStateXORWOW$__internal_accurate_pow,(.L_x_52 - $_Z15metropolis_stepPdmm21metropolis_parametersP17curandStateXORWOW$__internal_accurate_pow)
$_Z15metropolis_stepPdmm21metropolis_parametersP17curandStateXORWOW$__internal_accurate_pow:
[----:B------:R-:W-:Y:S02]  /*3590*/  VIADD R1, R1, 0xffffffc8 ;  /* 0xffffffc801017836 */ /* 0x000fe40000000000 */
[----:B------:R-:W-:-:S03]  /*35a0*/  IMAD.MOV.U32 R3, RZ, RZ, R5 ;  /* 0x000000ffff037224 */ /* 0x000fc600078e0005 */
[----:B------:R-:W-:Y:S04]  /*35b0*/  STL [R1+0x30], R29 ;  /* 0x0000301d01007387 */ /* 0x000fe80000100800 */
        /* <DEDUP_REMOVED lines=11> */
[----:B------:R0:W-:Y:S02]  /*3670*/  STL [R1], R2 ;  /* 0x0000000201007387 */ /* 0x0001e40000100800 */
[----:B0-----:R-:W-:Y:S01]  /*3680*/  IMAD.MOV.U32 R2, RZ, RZ, R4 ;  /* 0x000000ffff027224 */ /* 0x001fe200078e0004 */
[----:B------:R-:W-:Y:S01]  /*3690*/  ISETP.GT.U32.AND P0, PT, R3, 0xfffff, PT ;  /* 0x000fffff0300780c */ /* 0x000fe20003f04070 */
[----:B------:R-:W-:Y:S01]  /*36a0*/  IMAD.MOV.U32 R12, RZ, RZ, RZ ;  /* 0x000000ffff0c7224 */ /* 0x000fe200078e00ff */
[----:B------:R-:W-:Y:S01]  /*36b0*/  MOV R0, R3 ;  /* 0x0000000300007202 */ /* 0x000fe20000000f00 */
[----:B------:R-:W-:Y:S01]  /*36c0*/  IMAD.MOV.U32 R16, RZ, RZ, 0x41ad3b5a ;  /* 0x41ad3b5aff107424 */ /* 0x000fe200078e00ff */
[----:B------:R-:W-:Y:S01]  /*36d0*/  UMOV UR4, 0x7d2cafe2 ;  /* 0x7d2cafe200047882 */ /* 0x000fe20000000000 */
[----:B------:R-:W-:Y:S01]  /*36e0*/  IMAD.MOV.U32 R17, RZ, RZ, 0x3ed0f5d2 ;  /* 0x3ed0f5d2ff117424 */ /* 0x000fe200078e00ff */
[----:B------:R-:W-:Y:S01]  /*36f0*/  UMOV UR5, 0x3eb0f5ff ;  /* 0x3eb0f5ff00057882 */ /* 0x000fe20000000000 */
[----:B------:R-:W-:Y:S01]  /*3700*/  UMOV UR6, 0x3b39803f ;  /* 0x3b39803f00067882 */ /* 0x000fe20000000000 */
[----:B------:R-:W-:Y:S01]  /*3710*/  UMOV UR7, 0x3c7abc9e ;  /* 0x3c7abc9e00077882 */ /* 0x000fe20000000000 */
[----:B------:R-:W-:Y:S04]  /*3720*/  BSSY.RECONVERGENT B0, `(.L_x_33) ;  /* 0x000009e000007945 */ /* 0x000fe80003800200 */
[----:B------:R-:W-:-:S10]  /*3730*/  @!P0 DMUL R24, R2, 1.80143985094819840000e+16 ;  /* 0x4350000002188828 */ /* 0x000fd40000000000 */
[----:B------:R-:W-:Y:S02]  /*3740*/  @!P0 IMAD.MOV.U32 R0, RZ, RZ, R25 ;  /* 0x000000ffff008224 */ /* 0x000fe400078e0019 */
[----:B------:R-:W-:-:S03]  /*3750*/  @!P0 IMAD.MOV.U32 R2, RZ, RZ, R24 ;  /* 0x000000ffff028224 */ /* 0x000fc600078e0018 */
[----:B------:R-:W-:Y:S01]  /*3760*/  LOP3.LUT R0, R0, 0x800fffff, RZ, 0xc0, !PT ;  /* 0x800fffff00007812 */ /* 0x000fe200078ec0ff */
[----:B------:R-:W-:Y:S01]  /*3770*/  IMAD.MOV.U32 R4, RZ, RZ, R2 ;  /* 0x000000ffff047224 */ /* 0x000fe200078e0002 */
[----:B------:R-:W-:Y:S02]  /*3780*/  SHF.R.U32.HI R2, RZ, 0x14, R3 ;  /* 0x00000014ff027819 */ /* 0x000fe40000011603 */
[----:B------:R-:W-:Y:S01]  /*3790*/  LOP3.LUT R5, R0, 0x3ff00000, RZ, 0xfc, !PT ;  /* 0x3ff0000000057812 */ /* 0x000fe200078efcff */
[----:B------:R-:W-:Y:S01]  /*37a0*/  IMAD.SHL.U32 R0, R7, 0x2, RZ ;  /* 0x0000000207007824 */ /* 0x000fe200078e00ff */
[----:B------:R-:W-:Y:S02]  /*37b0*/  @!P0 LEA.HI R2, R25, 0xffffffca, RZ, 0xc ;  /* 0xffffffca19028811 */ /* 0x000fe400078f60ff */
[----:B------:R-:W-:Y:S02]  /*37c0*/  ISETP.GE.U32.AND P1, PT, R5, 0x3ff6a09f, PT ;  /* 0x3ff6a09f0500780c */ /* 0x000fe40003f26070 */
[----:B------:R-:W-:Y:S01]  /*37d0*/  ISETP.GT.U32.AND P0, PT, R0, -0x2000001, PT ;  /* 0xfdffffff0000780c */ /* 0x000fe20003f04070 */
[----:B------:R-:W-:-:S10]  /*37e0*/  VIADD R3, R2, 0xfffffc01 ;  /* 0xfffffc0102037836 */ /* 0x000fd40000000000 */
[----:B------:R-:W-:Y:S02]  /*37f0*/  @P1 VIADD R9, R5, 0xfff00000 ;  /* 0xfff0000005091836 */ /* 0x000fe40000000000 */
[----:B------:R-:W-:Y:S01]  /*3800*/  @P1 VIADD R3, R2, 0xfffffc02 ;  /* 0xfffffc0202031836 */ /* 0x000fe20000000000 */
[----:B------:R-:W-:Y:S01]  /*3810*/  @P0 LOP3.LUT R7, R7, 0xff0fffff, RZ, 0xc0, !PT ;  /* 0xff0fffff07070812 */ /* 0x000fe200078ec0ff */
[----:B------:R-:W-:-:S03]  /*3820*/  @P1 IMAD.MOV.U32 R5, RZ, RZ, R9 ;  /* 0x000000ffff051224 */ /* 0x000fc600078e0009 */
[----:B------:R-:W-:Y:S01]  /*3830*/  LOP3.LUT R2, R3, 0x80000000, RZ, 0x3c, !PT ;  /* 0x8000000003027812 */ /* 0x000fe200078e3cff */
[----:B------:R-:W-:Y:S02]  /*3840*/  IMAD.MOV.U32 R3, RZ, RZ, 0x43300000 ;  /* 0x43300000ff037424 */ /* 0x000fe400078e00ff */
[----:B------:R-:W-:-:S06]  /*3850*/  DADD R10, R4, 1 ;  /* 0x3ff00000040a7429 */ /* 0x000fcc0000000000 */
[----:B------:R-:W0:Y:S02]  /*3860*/  MUFU.RCP64H R13, R11 ;  /* 0x0000000b000d7308 */ /* 0x000e240000001800 */
[----:B0-----:R-:W-:-:S08]  /*3870*/  DFMA R8, -R10, R12, 1 ;  /* 0x3ff000000a08742b */ /* 0x001fd0000000010c */
[----:B------:R-:W-:Y:S02]  /*3880*/  DFMA R14, R8, R8, R8 ;  /* 0x00000008080e722b */ /* 0x000fe40000000008 */
[----:B------:R-:W-:-:S06]  /*3890*/  DADD R8, R4, -1 ;  /* 0xbff0000004087429 */ /* 0x000fcc0000000000 */
[----:B------:R-:W-:-:S08]  /*38a0*/  DFMA R14, R12, R14, R12 ;  /* 0x0000000e0c0e722b */ /* 0x000fd0000000000c */
[----:B------:R-:W-:-:S08]  /*38b0*/  DMUL R4, R8, R14 ;  /* 0x0000000e08047228 */ /* 0x000fd00000000000 */
[----:B------:R-:W-:-:S08]  /*38c0*/  DFMA R4, R8, R14, R4 ;  /* 0x0000000e0804722b */ /* 0x000fd00000000004 */
[CC--:B------:R-:W-:Y:S02]  /*38d0*/  DMUL R12, R4.reuse, R4.reuse ;  /* 0x00000004040c7228 */ /* 0x0c0fe40000000000 */
[----:B------:R-:W-:-:S06]  /*38e0*/  DMUL R26, R4, R4 ;  /* 0x00000004041a7228 */ /* 0x000fcc0000000000 */
[----:B------:R-:W-:Y:S01]  /*38f0*/  DFMA R10, R12, UR4, R16 ;  /* 0x000000040c0a7c2b */ /* 0x000fe20008000010 */
[----:B------:R-:W-:Y:S01]  /*3900*/  UMOV UR4, 0x75488a3f ;  /* 0x75488a3f00047882 */ /* 0x000fe20000000000 */
[----:B------:R-:W-:Y:S01]  /*3910*/  UMOV UR5, 0x3ef3b20a ;  /* 0x3ef3b20a00057882 */ /* 0x000fe20000000000 */
[----:B------:R-:W-:-:S05]  /*3920*/  DADD R16, R8, -R4 ;  /* 0x0000000008107229 */ /* 0x000fca0000000804 */
[----:B------:R-:W-:Y:S01]  /*3930*/  DFMA R10, R12, R10, UR4 ;  /* 0x000000040c0a7e2b */ /* 0x000fe2000800000a */
[----:B------:R-:W-:Y:S01]  /*3940*/  UMOV UR4, 0xe4faecd5 ;  /* 0xe4faecd500047882 */ /* 0x000fe20000000000 */
[----:B------:R-:W-:Y:S01]  /*3950*/  UMOV UR5, 0x3f1745cd ;  /* 0x3f1745cd00057882 */ /* 0x000fe20000000000 */
[----:B------:R-:W-:-:S05]  /*3960*/  DADD R16, R16, R16 ;  /* 0x0000000010107229 */ /* 0x000fca0000000010 */
[----:B------:R-:W-:Y:S01]  /*3970*/  DFMA R10, R12, R10, UR4 ;  /* 0x000000040c0a7e2b */ /* 0x000fe2000800000a */
[----:B------:R-:W-:Y:S01]  /*3980*/  UMOV UR4, 0x258a578b ;  /* 0x258a578b00047882 */ /* 0x000fe20000000000 */
[----:B------:R-:W-:Y:S01]  /*3990*/  UMOV UR5, 0x3f3c71c7 ;  /* 0x3f3c71c700057882 */ /* 0x000fe20000000000 */
[----:B------:R-:W-:Y:S02]  /*39a0*/  DFMA R8, R8, -R4, R16 ;  /* 0x800000040808722b */ /* 0x000fe40000000010 */
[----:B------:R-:W-:-:S03]  /*39b0*/  DMUL R16, R4, R26 ;  /* 0x0000001a04107228 */ /* 0x000fc60000000000 */
[----:B------:R-:W-:Y:S01]  /*39c0*/  DFMA R10, R12, R10, UR4 ;  /* 0x000000040c0a7e2b */ /* 0x000fe2000800000a */
[----:B------:R-:W-:Y:S01]  /*39d0*/  UMOV UR4, 0x9242b910 ;  /* 0x9242b91000047882 */ /* 0x000fe20000000000 */
[----:B------:R-:W-:Y:S01]  /*39e0*/  UMOV UR5, 0x3f624924 ;  /* 0x3f62492400057882 */ /* 0x000fe20000000000 */
[----:B------:R-:W-:Y:S02]  /*39f0*/  DMUL R8, R14, R8 ;  /* 0x000000080e087228 */ /* 0x000fe40000000000 */
[----:B------:R-:W-:-:S03]  /*3a00*/  DFMA R28, R4, R26, -R16 ;  /* 0x0000001a041c722b */ /* 0x000fc60000000810 */
[----:B------:R-:W-:Y:S01]  /*3a10*/  DFMA R10, R12, R10, UR4 ;  /* 0x000000040c0a7e2b */ /* 0x000fe2000800000a */
[----:B------:R-:W-:Y:S01]  /*3a20*/  UMOV UR4, 0x99999dfb ;  /* 0x99999dfb00047882 */ /* 0x000fe20000000000 */
[----:B------:R-:W-:-:S03]  /*3a30*/  UMOV UR5, 0x3f899999 ;  /* 0x3f89999900057882 */ /* 0x000fc60000000000 */
[----:B------:R-:W-:Y:S01]  /*3a40*/  IADD3 R15, PT, PT, R9, 0x100000, RZ ;  /* 0x00100000090f7810 */ /* 0x000fe20007ffe0ff */
[----:B------:R-:W-:Y:S01]  /*3a50*/  IMAD.MOV.U32 R14, RZ, RZ, R8 ;  /* 0x000000ffff0e7224 */ /* 0x000fe200078e0008 */
[----:B------:R-:W-:Y:S02]  /*3a60*/  DFMA R28, R8, R26, R28 ;  /* 0x0000001a081c722b */ /* 0x000fe4000000001c */
[----:B------:R-:W-:Y:S01]  /*3a70*/  DFMA R10, R12, R10, UR4 ;  /* 0x000000040c0a7e2b */ /* 0x000fe2000800000a */
[----:B------:R-:W-:Y:S01]  /*3a80*/  UMOV UR4, 0x55555555 ;  /* 0x5555555500047882 */ /* 0x000fe20000000000 */
[----:B------:R-:W-:-:S06]  /*3a90*/  UMOV UR5, 0x3fb55555 ;  /* 0x3fb5555500057882 */ /* 0x000fcc0000000000 */
[----:B------:R-:W-:-:S08]  /*3aa0*/  DFMA R18, R12, R10, UR4 ;  /* 0x000000040c127e2b */ /* 0x000fd0000800000a */
[----:B------:R-:W-:Y:S01]  /*3ab0*/  DADD R22, -R18, UR4 ;  /* 0x0000000412167e29 */ /* 0x000fe20008000100 */
[----:B------:R-:W-:Y:S01]  /*3ac0*/  UMOV UR4, 0xb9e7b0 ;  /* 0x00b9e7b000047882 */ /* 0x000fe20000000000 */
[----:B------:R-:W-:-:S06]  /*3ad0*/  UMOV UR5, 0x3c46a4cb ;  /* 0x3c46a4cb00057882 */ /* 0x000fcc0000000000 */
[----:B------:R-:W-:Y:S02]  /*3ae0*/  DFMA R22, R12, R10, R22 ;  /* 0x0000000a0c16722b */ /* 0x000fe40000000016 */
[----:B------:R-:W-:-:S06]  /*3af0*/  DFMA R12, R4, R4, -R26 ;  /* 0x00000004040c722b */ /* 0x000fcc000000081a */
[----:B------:R-:W-:Y:S01]  /*3b00*/  DADD R22, R22, -UR4 ;  /* 0x8000000416167e29 */ /* 0x000fe20008000000 */
[----:B------:R-:W-:Y:S01]  /*3b10*/  UMOV UR4, 0x80000000 ;  /* 0x8000000000047882 */ /* 0x000fe20000000000 */
[----:B------:R-:W-:Y:S01]  /*3b20*/  DFMA R12, R4, R14, R12 ;  /* 0x0000000e040c722b */ /* 0x000fe2000000000c */
[----:B------:R-:W-:-:S05]  /*3b30*/  UMOV UR5, 0x43300000 ;  /* 0x4330000000057882 */ /* 0x000fca0000000000 */
[----:B------:R-:W-:Y:S02]  /*3b40*/  DADD R10, R18, R22 ;  /* 0x00000000120a7229 */ /* 0x000fe40000000016 */
[----:B------:R-:W-:-:S06]  /*3b50*/  DFMA R12, R4, R12, R28 ;  /* 0x0000000c040c722b */ /* 0x000fcc000000001c */
[----:B------:R-:W-:Y:S02]  /*3b60*/  DMUL R14, R10, R16 ;  /* 0x000000100a0e7228 */ /* 0x000fe40000000000 */
[----:B------:R-:W-:-:S06]  /*3b70*/  DADD R18, R18, -R10 ;  /* 0x0000000012127229 */ /* 0x000fcc000000080a */
[----:B------:R-:W-:Y:S02]  /*3b80*/  DFMA R26, R10, R16, -R14 ;  /* 0x000000100a1a722b */ /* 0x000fe4000000080e */
[----:B------:R-:W-:-:S06]  /*3b90*/  DADD R18, R22, R18 ;  /* 0x0000000016127229 */ /* 0x000fcc0000000012 */
[----:B------:R-:W-:-:S08]  /*3ba0*/  DFMA R12, R10, R12, R26 ;  /* 0x0000000c0a0c722b */ /* 0x000fd0000000001a */
[----:B------:R-:W-:-:S08]  /*3bb0*/  DFMA R12, R18, R16, R12 ;  /* 0x00000010120c722b */ /* 0x000fd0000000000c */
[----:B------:R-:W-:-:S08]  /*3bc0*/  DADD R10, R14, R12 ;  /* 0x000000000e0a7229 */ /* 0x000fd0000000000c */
[--C-:B------:R-:W-:Y:S02]  /*3bd0*/  DADD R16, R4, R10.reuse ;  /* 0x0000000004107229 */ /* 0x100fe4000000000a */
[----:B------:R-:W-:-:S06]  /*3be0*/  DADD R14, R14, -R10 ;  /* 0x000000000e0e7229 */ /* 0x000fcc000000080a */
[----:B------:R-:W-:Y:S02]  /*3bf0*/  DADD R4, R4, -R16 ;  /* 0x0000000004047229 */ /* 0x000fe40000000810 */
[----:B------:R-:W-:-:S06]  /*3c00*/  DADD R14, R12, R14 ;  /* 0x000000000c0e7229 */ /* 0x000fcc000000000e */
[----:B------:R-:W-:-:S08]  /*3c10*/  DADD R4, R10, R4 ;  /* 0x000000000a047229 */ /* 0x000fd00000000004 */
[----:B------:R-:W-:-:S08]  /*3c20*/  DADD R4, R14, R4 ;  /* 0x000000000e047229 */ /* 0x000fd00000000004 */
[----:B------:R-:W-:Y:S02]  /*3c30*/  DADD R4, R8, R4 ;  /* 0x0000000008047229 */ /* 0x000fe40000000004 */
[----:B------:R-:W-:Y:S01]  /*3c40*/  DADD R8, R2, -UR4 ;  /* 0x8000000402087e29 */ /* 0x000fe20008000000 */
[----:B------:R-:W-:Y:S01]  /*3c50*/  UMOV UR4, 0xfefa39ef ;  /* 0xfefa39ef00047882 */ /* 0x000fe20000000000 */
[----:B------:R-:W-:-:S04]  /*3c60*/  UMOV UR5, 0x3fe62e42 ;  /* 0x3fe62e4200057882 */ /* 0x000fc80000000000 */
[----:B------:R-:W-:-:S08]  /*3c70*/  DADD R2, R16, R4 ;  /* 0x0000000010027229 */ /* 0x000fd00000000004 */
[--C-:B------:R-:W-:Y:S02]  /*3c80*/  DFMA R10, R8, UR4, R2.reuse ;  /* 0x00000004080a7c2b */ /* 0x100fe40008000002 */
[----:B------:R-:W-:-:S06]  /*3c90*/  DADD R16, R16, -R2 ;  /* 0x0000000010107229 */ /* 0x000fcc0000000802 */
[----:B------:R-:W-:Y:S02]  /*3ca0*/  DFMA R12, R8, -UR4, R10 ;  /* 0x80000004080c7c2b */ /* 0x000fe4000800000a */
[----:B------:R-:W-:-:S06]  /*3cb0*/  DADD R16, R4, R16 ;  /* 0x0000000004107229 */ /* 0x000fcc0000000010 */
[----:B------:R-:W-:-:S08]  /*3cc0*/  DADD R12, -R2, R12 ;  /* 0x00000000020c7229 */ /* 0x000fd0000000010c */
[----:B------:R-:W-:-:S08]  /*3cd0*/  DADD R12, R16, -R12 ;  /* 0x00000000100c7229 */ /* 0x000fd0000000080c */
[----:B------:R-:W-:-:S08]  /*3ce0*/  DFMA R12, R8, UR6, R12 ;  /* 0x00000006080c7c2b */ /* 0x000fd0000800000c */
[----:B------:R-:W-:-:S08]  /*3cf0*/  DADD R2, R10, R12 ;  /* 0x000000000a027229 */ /* 0x000fd0000000000c */
[----:B------:R-:W-:Y:S02]  /*3d00*/  DADD R10, R10, -R2 ;  /* 0x000000000a0a7229 */ /* 0x000fe40000000802 */
[----:B------:R-:W-:-:S06]  /*3d10*/  DMUL R4, R2, R6 ;  /* 0x0000000602047228 */ /* 0x000fcc0000000000 */
[----:B------:R-:W-:Y:S02]  /*3d20*/  DADD R10, R12, R10 ;  /* 0x000000000c0a7229 */ /* 0x000fe4000000000a */
[----:B------:R-:W-:-:S08]  /*3d30*/  DFMA R2, R2, R6, -R4 ;  /* 0x000000060202722b */ /* 0x000fd00000000804 */
[----:B------:R-:W-:Y:S01]  /*3d40*/  DFMA R2, R10, R6, R2 ;  /* 0x000000060a02722b */ /* 0x000fe20000000002 */
[----:B------:R-:W-:Y:S02]  /*3d50*/  IMAD.MOV.U32 R6, RZ, RZ, 0x652b82fe ;  /* 0x652b82feff067424 */ /* 0x000fe400078e00ff */
[----:B------:R-:W-:-:S05]  /*3d60*/  IMAD.MOV.U32 R7, RZ, RZ, 0x3ff71547 ;  /* 0x3ff71547ff077424 */ /* 0x000fca00078e00ff */
[----:B------:R-:W-:-:S08]  /*3d70*/  DADD R10, R4, R2 ;  /* 0x00000000040a7229 */ /* 0x000fd00000000002 */
[----:B------:R-:W-:Y:S02]  /*3d80*/  DFMA R12, R10, R6, 6.75539944105574400000e+15 ;  /* 0x433800000a0c742b */ /* 0x000fe40000000006 */
[----:B------:R-:W-:Y:S01]  /*3d90*/  FSETP.GEU.AND P0, PT, |R11|, 4.1917929649353027344, PT ;  /* 0x4086232b0b00780b */ /* 0x000fe20003f0e200 */
[----:B------:R-:W-:-:S05]  /*3da0*/  DADD R4, R4, -R10 ;  /* 0x0000000004047229 */ /* 0x000fca000000080a */
[----:B------:R-:W-:-:S08]  /*3db0*/  DADD R6, R12, -6.75539944105574400000e+15 ;  /* 0xc33800000c067429 */ /* 0x000fd00000000000 */
[----:B------:R-:W-:Y:S01]  /*3dc0*/  DFMA R8, R6, -UR4, R10 ;  /* 0x8000000406087c2b */ /* 0x000fe2000800000a */
[----:B------:R-:W-:Y:S01]  /*3dd0*/  UMOV UR4, 0x3b39803f ;  /* 0x3b39803f00047882 */ /* 0x000fe20000000000 */
[----:B------:R-:W-:-:S06]  /*3de0*/  UMOV UR5, 0x3c7abc9e ;  /* 0x3c7abc9e00057882 */ /* 0x000fcc0000000000 */
[----:B------:R-:W-:Y:S01]  /*3df0*/  DFMA R8, R6, -UR4, R8 ;  /* 0x8000000406087c2b */ /* 0x000fe20008000008 */
[----:B------:R-:W-:Y:S01]  /*3e00*/  UMOV UR4, 0x69ce2bdf ;  /* 0x69ce2bdf00047882 */ /* 0x000fe20000000000 */
[----:B------:R-:W-:Y:S01]  /*3e10*/  IMAD.MOV.U32 R6, RZ, RZ, -0x35dec16 ;  /* 0xfca213eaff067424 */ /* 0x000fe200078e00ff */
[----:B------:R-:W-:Y:S01]  /*3e20*/  MOV R7, 0x3e928af3 ;  /* 0x3e928af300077802 */ /* 0x000fe20000000f00 */
[----:B------:R-:W-:-:S05]  /*3e30*/  UMOV UR5, 0x3e5ade15 ;  /* 0x3e5ade1500057882 */ /* 0x000fca0000000000 */
        /* <DEDUP_REMOVED lines=24> */
[----:B------:R-:W-:-:S08]  /*3fc0*/  DFMA R6, R8, R6, UR4 ;  /* 0x0000000408067e2b */ /* 0x000fd00008000006 */
[----:B------:R-:W-:-:S08]  /*3fd0*/  DFMA R6, R8, R6, 1 ;  /* 0x3ff000000806742b */ /* 0x000fd00000000006 */
[----:B------:R-:W-:Y:S02]  /*3fe0*/  DFMA R6, R8, R6, 1 ;  /* 0x3ff000000806742b */ /* 0x000fe40000000006 */
[----:B------:R-:W-:-:S08]  /*3ff0*/  DADD R8, R2, R4 ;  /* 0x0000000002087229 */ /* 0x000fd00000000004 */
[----:B------:R-:W-:Y:S02]  /*4000*/  IMAD R3, R12, 0x100000, R7 ;  /* 0x001000000c037824 */ /* 0x000fe400078e0207 */
[----:B------:R-:W-:Y:S01]  /*4010*/  IMAD.MOV.U32 R2, RZ, RZ, R6 ;  /* 0x000000ffff027224 */ /* 0x000fe200078e0006 */
[----:B------:R-:W-:Y:S06]  /*4020*/  @!P0 BRA `(.L_x_34) ;  /* 0x0000000000348947 */ /* 0x000fec0003800000 */
[----:B------:R-:W-:Y:S01]  /*4030*/  FSETP.GEU.AND P1, PT, |R11|, 4.2275390625, PT ;  /* 0x408748000b00780b */ /* 0x000fe20003f2e200 */
[C---:B------:R-:W-:Y:S02]  /*4040*/  DADD R2, R10.reuse, +INF ;  /* 0x7ff000000a027429 */ /* 0x040fe40000000000 */
[----:B------:R-:W-:-:S08]  /*4050*/  DSETP.GEU.AND P0, PT, R10, RZ, PT ;  /* 0x000000ff0a00722a */ /* 0x000fd00003f0e000 */
[----:B------:R-:W-:Y:S02]  /*4060*/  FSEL R2, R2, RZ, P0 ;  /* 0x000000ff02027208 */ /* 0x000fe40000000000 */
[----:B------:R-:W-:Y:S01]  /*4070*/  @!P1 LEA.HI R0, R12, R12, RZ, 0x1 ;  /* 0x0000000c0c009211 */ /* 0x000fe200078f08ff */
[----:B------:R-:W-:Y:S01]  /*4080*/  @!P1 IMAD.MOV.U32 R4, RZ, RZ, R6 ;  /* 0x000000ffff049224 */ /* 0x000fe200078e0006 */
[----:B------:R-:W-:Y:S01]  /*4090*/  FSEL R3, R3, RZ, P0 ;  /* 0x000000ff03037208 */ /* 0x000fe20000000000 */
[----:B------:R-:W-:Y:S01]  /*40a0*/  @!P1 IMAD.MOV.U32 R6, RZ, RZ, RZ ;  /* 0x000000ffff069224 */ /* 0x000fe200078e00ff */
[----:B------:R-:W-:-:S05]  /*40b0*/  @!P1 SHF.R.S32.HI R5, RZ, 0x1, R0 ;  /* 0x00000001ff059819 */ /* 0x000fca0000011400 */
[----:B------:R-:W-:Y:S02]  /*40c0*/  @!P1 IMAD.IADD R12, R12, 0x1, -R5 ;  /* 0x000000010c0c9824 */ /* 0x000fe400078e0a05 */
[----:B------:R-:W-:-:S03]  /*40d0*/  @!P1 IMAD R5, R5, 0x100000, R7 ;  /* 0x0010000005059824 */ /* 0x000fc600078e0207 */
[----:B------:R-:W-:-:S06]  /*40e0*/  @!P1 LEA R7, R12, 0x3ff00000, 0x14 ;  /* 0x3ff000000c079811 */ /* 0x000fcc00078ea0ff */
[----:B------:R-:W-:-:S11]  /*40f0*/  @!P1 DMUL R2, R4, R6 ;  /* 0x0000000604029228 */ /* 0x000fd60000000000 */
.L_x_34:
[----:B------:R-:W-:Y:S05]  /*4100*/  BSYNC.RECONVERGENT B0 ;  /* 0x0000000000007941 */ /* 0x000fea0003800200 */
.L_x_33:
[----:B------:R-:W-:Y:S01]  /*4110*/  DFMA R4, R8, R2, R2 ;  /* 0x000000020804722b */ /* 0x000fe20000000002 */
[----:B------:R-:W2:Y:S01]  /*4120*/  LDL R16, [R1+0x4] ;  /* 0x0000040001107983 */ /* 0x000ea20000100800 */
[----:B------:R-:W-:-:S03]  /*4130*/  DSETP.NEU.AND P0, PT, |R2|, +INF , PT ;  /* 0x7ff000000200742a */ /* 0x000fc60003f0d200 */
[----:B------:R-:W2:Y:S04]  /*4140*/  LDL R17, [R1+0x8] ;  /* 0x0000080001117983 */ /* 0x000ea80000100800 */
[----:B------:R-:W2:Y:S01]  /*4150*/  LDL R18, [R1+0xc] ;  /* 0x00000c0001127983 */ /* 0x000ea20000100800 */
[----:B------:R-:W-:Y:S02]  /*4160*/  FSEL R4, R2, R4, !P0 ;  /* 0x0000000402047208 */ /* 0x000fe40004000000 */
[----:B------:R-:W-:Y:S01]  /*4170*/  FSEL R5, R3, R5, !P0 ;  /* 0x0000000503057208 */ /* 0x000fe20004000000 */
[----:B------:R-:W2:Y:S04]  /*4180*/  LDL R2, [R1] ;  /* 0x0000000001027983 */ /* 0x000ea80000100800 */
[----:B------:R-:W2:Y:S04]  /*4190*/  LDL R19, [R1+0x10] ;  /* 0x0000100001137983 */ /* 0x000ea80000100800 */
[----:B------:R-:W2:Y:S04]  /*41a0*/  LDL R22, [R1+0x14] ;  /* 0x0000140001167983 */ /* 0x000ea80000100800 */
[----:B------:R-:W2:Y:S04]  /*41b0*/  LDL R23, [R1+0x18] ;  /* 0x0000180001177983 */ /* 0x000ea80000100800 */
[----:B------:R-:W2:Y:S04]  /*41c0*/  LDL R24, [R1+0x1c] ;  /* 0x00001c0001187983 */ /* 0x000ea80000100800 */
[----:B------:R-:W2:Y:S04]  /*41d0*/  LDL R25, [R1+0x20] ;  /* 0x0000200001197983 */ /* 0x000ea80000100800 */
[----:B------:R-:W2:Y:S04]  /*41e0*/  LDL R26, [R1+0x24] ;  /* 0x00002400011a7983 */ /* 0x000ea80000100800 */
[----:B------:R-:W2:Y:S04]  /*41f0*/  LDL R27, [R1+0x28] ;  /* 0x00002800011b7983 */ /* 0x000ea80000100800 */
[----:B------:R-:W2:Y:S04]  /*4200*/  LDL R28, [R1+0x2c] ;  /* 0x00002c00011c7983 */ /* 0x000ea80000100800 */
[----:B------:R0:W2:Y:S02]  /*4210*/  LDL R29, [R1+0x30] ;  /* 0x00003000011d7983 */ /* 0x0000a40000100800 */
[----:B0-----:R-:W-:Y:S01]  /*4220*/  VIADD R1, R1, 0x38 ;  /* 0x0000003801017836 */ /* 0x001fe20000000000 */
[----:B--2---:R-:W-:Y:S06]  /*4230*/  RET.REL.NODEC R20 `(_Z15metropolis_stepPdmm21metropolis_parametersP17curandStateXORWOW) ;  /* 0xffffffbc14707950 */ /* 0x004fec0003c3ffff */
.L_x_35:
[----:B------:R-:W-:-:S00]  /*4240*/  BRA `(.L_x_35) ;  /* 0xfffffffc00fc7947 */ /* 0x000fc0000383ffff */
[----:B------:R-:W-:-:S00]  /*4250*/  NOP ;  /* 0x0000000000007918 */ /* 0x000fc00000000000 */
        /* <DEDUP_REMOVED lines=10> */
.L_x_52:


//--------------------- .text._Z22randomize_double_arrayPdmddP17curandStateXORWOW --------------------------
	.section	.text._Z22randomize_double_arrayPdmddP17curandStateXORWOW,"ax",@progbits
	.align	128
        .global         _Z22randomize_double_arrayPdmddP17curandStateXORWOW
        .type           _Z22randomize_double_arrayPdmddP17curandStateXORWOW,@function
        .size           _Z22randomize_double_arrayPdmddP17curandStateXORWOW,(.L_x_55 - _Z22randomize_double_arrayPdmddP17curandStateXORWOW)
        .other          _Z22randomize_double_arrayPdmddP17curandStateXORWOW,@"STO_CUDA_ENTRY STV_DEFAULT"
_Z22randomize_double_arrayPdmddP17curandStateXORWOW:
.text._Z22randomize_double_arrayPdmddP17curandStateXORWOW:
[----:B------:R-:W-:Y:S01]  /*0000*/  LDC R1, c[0x0][0x37c] ;  /* 0x0000df00ff017b82 */ /* 0x000fe20000000800 */
[----:B------:R-:W0:Y:S07]  /*0010*/  S2R R25, SR_CTAID.X ;  /* 0x0000000000197919 */ /* 0x000e2e0000002500 */
[----:B------:R-:W1:Y:S01]  /*0020*/  LDC.64 R8, c[0x0][0x3a0] ;  /* 0x0000e800ff087b82 */ /* 0x000e620000000a00 */
[----:B------:R-:W0:Y:S01]  /*0030*/  LDCU UR6, c[0x0][0x360] ;  /* 0x00006c00ff0677ac */ /* 0x000e220008000800 */
[----:B------:R-:W0:Y:S01]  /*0040*/  S2R R0, SR_TID.X ;  /* 0x0000000000007919 */ /* 0x000e220000002100 */
[----:B------:R-:W2:Y:S01]  /*0050*/  LDCU.64 UR4, c[0x0][0x358] ;  /* 0x00006b00ff0477ac */ /* 0x000ea20008000a00 */
[----:B------:R-:W3:Y:S01]  /*0060*/  LDCU.64 UR8, c[0x0][0x388] ;  /* 0x00007100ff0877ac */ /* 0x000ee20008000a00 */
[----:B------:R-:W4:Y:S01]  /*0070*/  LDCU.64 UR10, c[0x0][0x380] ;  /* 0x00007000ff0a77ac */ /* 0x000f220008000a00 */
[----:B0-----:R-:W-:-:S04]  /*0080*/  IMAD R25, R25, UR6, R0 ;  /* 0x0000000619197c24 */ /* 0x001fc8000f8e0200 */
[----:B-1----:R-:W-:-:S05]  /*0090*/  IMAD.WIDE.U32 R8, R25, 0x30, R8 ;  /* 0x0000003019087825 */ /* 0x002fca00078e0008 */
[----:B--2---:R0:W5:Y:S04]  /*00a0*/  LDG.E R0, desc[UR4][R8.64+0x20] ;  /* 0x0000200408007981 */ /* 0x004168000c1e1900 */
[----:B------:R0:W5:Y:S04]  /*00b0*/  LDG.E.64 R10, desc[UR4][R8.64+0x28] ;  /* 0x00002804080a7981 */ /* 0x000168000c1e1b00 */
[----:B------:R0:W5:Y:S04]  /*00c0*/  LDG.E.64 R4, desc[UR4][R8.64] ;  /* 0x0000000408047981 */ /* 0x000168000c1e1b00 */
[----:B------:R0:W5:Y:S04]  /*00d0*/  LDG.E.64 R12, desc[UR4][R8.64+0x8] ;  /* 0x00000804080c7981 */ /* 0x000168000c1e1b00 */
[----:B------:R0:W5:Y:S04]  /*00e0*/  LDG.E.64 R14, desc[UR4][R8.64+0x10] ;  /* 0x00001004080e7981 */ /* 0x000168000c1e1b00 */
[----:B------:R0:W5:Y:S01]  /*00f0*/  LDG.E.64 R16, desc[UR4][R8.64+0x18] ;  /* 0x0000180408107981 */ /* 0x000162000c1e1b00 */
[----:B---3--:R-:W-:Y:S01]  /*0100*/  ISETP.GE.U32.AND P0, PT, R25, UR8, PT ;  /* 0x0000000819007c0c */ /* 0x008fe2000bf06070 */
[----:B------:R-:W-:Y:S03]  /*0110*/  BSSY.RECONVERGENT B0, `(.L_x_36) ;  /* 0x0000031000007945 */ /* 0x000fe60003800200 */
[----:B------:R-:W-:-:S13]  /*0120*/  ISETP.GE.U32.AND.EX P0, PT, RZ, UR9, PT, P0 ;  /* 0x00000009ff007c0c */ /* 0x000fda000bf06100 */
[----:B0---4-:R-:W-:Y:S05]  /*0130*/  @P0 BRA `(.L_x_37) ;  /* 0x0000000000b80947 */ /* 0x011fea0003800000 */
[----:B------:R-:W0:Y:S01]  /*0140*/  LDC.64 R18, c[0x0][0x390] ;  /* 0x0000e400ff127b82 */ /* 0x000e220000000a00 */
[----:B------:R-:W-:Y:S01]  /*0150*/  BSSY.RECONVERGENT B1, `(.L_x_38) ;  /* 0x000002a000017945 */ /* 0x000fe20003800200 */
[----:B-----5:R-:W-:Y:S02]  /*0160*/  IMAD.MOV.U32 R24, RZ, RZ, R12 ;  /* 0x000000ffff187224 */ /* 0x020fe400078e000c */
[----:B------:R-:W-:Y:S02]  /*0170*/  IMAD.MOV.U32 R26, RZ, RZ, R5 ;  /* 0x000000ffff1a7224 */ /* 0x000fe400078e0005 */
[----:B------:R-:W-:Y:S02]  /*0180*/  IMAD.MOV.U32 R12, RZ, RZ, R25 ;  /* 0x000000ffff0c7224 */ /* 0x000fe400078e0019 */
[----:B------:R-:W0:Y:S01]  /*0190*/  LDC.64 R20, c[0x0][0x398] ;  /* 0x0000e600ff147b82 */ /* 0x000e220000000a00 */
[----:B------:R-:W-:Y:S01]  /*01a0*/  IMAD.MOV.U32 R2, RZ, RZ, RZ ;  /* 0x000000ffff027224 */ /* 0x000fe200078e00ff */
[----:B0-----:R-:W-:-:S11]  /*01b0*/  DADD R20, R20, -R18 ;  /* 0x0000000014147229 */ /* 0x001fd60000000812 */
.L_x_39:
[----:B------:R-:W-:Y:S01]  /*01c0*/  SHF.R.U32.HI R3, RZ, 0x2, R26 ;  /* 0x00000002ff037819 */ /* 0x000fe2000001161a */
[----:B------:R-:W-:Y:S01]  /*01d0*/  IMAD.MOV.U32 R22, RZ, RZ, 0x0 ;  /* 0x00000000ff167424 */ /* 0x000fe200078e00ff */
[----:B------:R-:W-:Y:S02]  /*01e0*/  SHF.L.U32 R6, R15, 0x4, RZ ;  /* 0x000000040f067819 */ /* 0x000fe400000006ff */
[----:B------:R-:W-:Y:S02]  /*01f0*/  LOP3.LUT R26, R3, R26, RZ, 0x3c, !PT ;  /* 0x0000001a031a7212 */ /* 0x000fe400078e3cff */
[----:B------:R-:W-:Y:S02]  /*0200*/  SHF.R.U32.HI R7, RZ, 0x2, R24 ;  /* 0x00000002ff077819 */ /* 0x000fe40000011618 */
[----:B------:R-:W-:Y:S01]  /*0210*/  MOV R23, 0x3ca00000 ;  /* 0x3ca0000000177802 */ /* 0x000fe20000000f00 */
[----:B------:R-:W-:Y:S01]  /*0220*/  IMAD.SHL.U32 R3, R26, 0x2, RZ ;  /* 0x000000021a037824 */ /* 0x000fe200078e00ff */
[----:B------:R-:W-:-:S04]  /*0230*/  LOP3.LUT R7, R7, R24, RZ, 0x3c, !PT ;  /* 0x0000001807077212 */ /* 0x000fc800078e3cff */
[----:B------:R-:W-:Y:S01]  /*0240*/  LOP3.LUT R5, R15, R6, R3, 0x96, !PT ;  /* 0x000000060f057212 */ /* 0x000fe200078e9603 */
[----:B------:R-:W-:-:S03]  /*0250*/  IMAD.MOV.U32 R3, RZ, RZ, R14 ;  /* 0x000000ffff037224 */ /* 0x000fc600078e000e */
[----:B------:R-:W-:Y:S01]  /*0260*/  LOP3.LUT R14, R5, R26, RZ, 0x3c, !PT ;  /* 0x0000001a050e7212 */ /* 0x000fe200078e3cff */
[----:B------:R-:W-:Y:S01]  /*0270*/  IMAD.SHL.U32 R5, R7, 0x2, RZ ;  /* 0x0000000207057824 */ /* 0x000fe200078e00ff */
[----:B------:R-:W-:Y:S02]  /*0280*/  MOV R24, R3 ;  /* 0x0000000300187202 */ /* 0x000fe40000000f00 */
[----:B------:R-:W-:-:S04]  /*0290*/  SHF.L.U32 R6, R14, 0x4, RZ ;  /* 0x000000040e067819 */ /* 0x000fc800000006ff */
[----:B------:R-:W-:Y:S02]  /*02a0*/  LOP3.LUT R5, R7, R5, R6, 0x96, !PT ;  /* 0x0000000507057212 */ /* 0x000fe400078e9606 */
[C---:B------:R-:W-:Y:S01]  /*02b0*/  IADD3 R7, PT, PT, R4.reuse, 0x587c5, R14 ;  /* 0x000587c504077810 */ /* 0x040fe20007ffe00e */
[----:B------:R-:W-:Y:S01]  /*02c0*/  VIADD R4, R4, 0xb0f8a ;  /* 0x000b0f8a04047836 */ /* 0x000fe20000000000 */
[----:B------:R-:W-:-:S05]  /*02d0*/  LOP3.LUT R5, R5, R14, RZ, 0x3c, !PT ;  /* 0x0000000e05057212 */ /* 0x000fca00078e3cff */
[----:B------:R-:W-:-:S04]  /*02e0*/  IMAD.IADD R26, R5, 0x1, R4 ;  /* 0x00000001051a7824 */ /* 0x000fc800078e0204 */
[----:B------:R-:W-:-:S03]  /*02f0*/  IMAD.WIDE.U32 R26, R26, 0x200000, RZ ;  /* 0x002000001a1a7825 */ /* 0x000fc600078e00ff */
[----:B------:R-:W-:-:S04]  /*0300*/  LOP3.LUT R26, R26, R7, RZ, 0x3c, !PT ;  /* 0x000000071a1a7212 */ /* 0x000fc800078e3cff */
[----:B------:R0:W1:Y:S02]  /*0310*/  I2F.F64.U64 R6, R26 ;  /* 0x0000001a00067312 */ /* 0x0000640000301800 */
[----:B0-----:R-:W-:Y:S02]  /*0320*/  IMAD.MOV.U32 R26, RZ, RZ, R13 ;  /* 0x000000ffff1a7224 */ /* 0x001fe400078e000d */
[----:B------:R-:W-:Y:S02]  /*0330*/  IMAD.MOV.U32 R13, RZ, RZ, R15 ;  /* 0x000000ffff0d7224 */ /* 0x000fe400078e000f */
[----:B------:R-:W-:Y:S01]  /*0340*/  IMAD.MOV.U32 R15, RZ, RZ, R5 ;  /* 0x000000ffff0f7224 */ /* 0x000fe200078e0005 */
[----:B-1----:R-:W-:Y:S01]  /*0350*/  DFMA R22, R6, R22, 5.5511151231257827021e-17 ;  /* 0x3c9000000616742b */ /* 0x002fe20000000016 */
[----:B------:R-:W-:-:S04]  /*0360*/  LEA R6, P0, R25, UR10, 0x3 ;  /* 0x0000000a19067c11 */ /* 0x000fc8000f8018ff */
[----:B------:R-:W-:Y:S01]  /*0370*/  LEA.HI.X R7, R25, UR11, R2, 0x3, P0 ;  /* 0x0000000b19077c11 */ /* 0x000fe200080f1c02 */
[----:B------:R-:W-:Y:S02]  /*0380*/  VIADD R25, R12, UR6 ;  /* 0x000000060c197c36 */ /* 0x000fe40008000000 */
[----:B------:R-:W-:Y:S02]  /*0390*/  DFMA R22, R20, R22, R18 ;  /* 0x000000161416722b */ /* 0x000fe40000000012 */
[----:B------:R-:W-:Y:S01]  /*03a0*/  IMAD.MOV.U32 R12, RZ, RZ, R25 ;  /* 0x000000ffff0c7224 */ /* 0x000fe200078e0019 */
[----:B------:R-:W-:-:S04]  /*03b0*/  ISETP.GE.U32.AND P0, PT, R25, UR8, PT ;  /* 0x0000000819007c0c */ /* 0x000fc8000bf06070 */
[----:B------:R0:W-:Y:S01]  /*03c0*/  STG.E.64 desc[UR4][R6.64], R22 ;  /* 0x0000001606007986 */ /* 0x0001e2000c101b04 */
[----:B------:R-:W-:-:S13]  /*03d0*/  ISETP.GE.U32.AND.EX P0, PT, RZ, UR9, PT, P0 ;  /* 0x00000009ff007c0c */ /* 0x000fda000bf06100 */
[----:B0-----:R-:W-:Y:S05]  /*03e0*/  @!P0 BRA `(.L_x_39) ;  /* 0xfffffffc00748947 */ /* 0x001fea000383ffff */
[----:B------:R-:W-:Y:S05]  /*03f0*/  BSYNC.RECONVERGENT B1 ;  /* 0x0000000000017941 */ /* 0x000fea0003800200 */
.L_x_38:
[----:B------:R-:W-:Y:S01]  /*0400*/  MOV R5, R26 ;  /* 0x0000001a00057202 */ /* 0x000fe20000000f00 */
[----:B------:R-:W-:-:S07]  /*0410*/  IMAD.MOV.U32 R12, RZ, RZ, R3 ;  /* 0x000000ffff0c7224 */ /* 0x000fce00078e0003 */
.L_x_37:
[----:B------:R-:W-:Y:S05]  /*0420*/  BSYNC.RECONVERGENT B0 ;  /* 0x0000000000007941 */ /* 0x000fea0003800200 */
.L_x_36:
[----:B-----5:R-:W-:Y:S04]  /*0430*/  STG.E.64 desc[UR4][R8.64], R4 ;  /* 0x0000000408007986 */ /* 0x020fe8000c101b04 */
[----:B------:R-:W-:Y:S04]  /*0440*/  STG.E.64 desc[UR4][R8.64+0x8], R12 ;  /* 0x0000080c08007986 */ /* 0x000fe8000c101b04 */
[----:B------:R-:W-:Y:S04]  /*0450*/  STG.E.64 desc[UR4][R8.64+0x10], R14 ;  /* 0x0000100e08007986 */ /* 0x000fe8000c101b04 */
[----:B------:R-:W-:Y:S04]  /*0460*/  STG.E.64 desc[UR4][R8.64+0x18], R16 ;  /* 0x0000181008007986 */ /* 0x000fe8000c101b04 */
[----:B------:R-:W-:Y:S04]  /*0470*/  STG.E.64 desc[UR4][R8.64+0x28], R10 ;  /* 0x0000280a08007986 */ /* 0x000fe8000c101b04 */
[----:B------:R-:W-:Y:S01]  /*0480*/  STG.E desc[UR4][R8.64+0x20], R0 ;  /* 0x0000200008007986 */ /* 0x000fe2000c101904 */
[----:B------:R-:W-:Y:S05]  /*0490*/  EXIT ;  /* 0x000000000000794d */ /* 0x000fea0003800000 */
.L_x_40:
        /* <DEDUP_REMOVED lines=14> */
.L_x_55:


//--------------------- .text._Z15setup_randomizeP17curandStateXORWOWm --------------------------
	.section	.text._Z15setup_randomizeP17curandStateXORWOWm,"ax",@progbits
	.align	128
        .global         _Z15setup_randomizeP17curandStateXORWOWm
        .type           _Z15setup_randomizeP17curandStateXORWOWm,@function
        .size           _Z15setup_randomizeP17curandStateXORWOWm,(.L_x_56 - _Z15setup_randomizeP17curandStateXORWOWm)
        .other          _Z15setup_randomizeP17curandStateXORWOWm,@"STO_CUDA_ENTRY STV_DEFAULT"
_Z15setup_randomizeP17curandStateXORWOWm:
.text._Z15setup_randomizeP17curandStateXORWOWm:
[----:B------:R-:W-:Y:S01]  /*0000*/  LDC R1, c[0x0][0x37c] ;  /* 0x0000df00ff017b82 */ /* 0x000fe20000000800 */
[----:B------:R-:W0:Y:S01]  /*0010*/  S2R R0, SR_CTAID.X ;  /* 0x0000000000007919 */ /* 0x000e220000002500 */
[----:B------:R-:W0:Y:S01]  /*0020*/  LDCU UR5, c[0x0][0x360] ;  /* 0x00006c00ff0577ac */ /* 0x000e220008000800 */
[----:B------:R-:W0:Y:S01]  /*0030*/  S2R R3, SR_TID.X ;  /* 0x0000000000037919 */ /* 0x000e220000002100 */
[----:B------:R-:W1:Y:S01]  /*0040*/  LDCU.64 UR6, c[0x0][0x388] ;  /* 0x00007100ff0677ac */ /* 0x000e620008000a00 */
[----:B0-----:R-:W-:-:S05]  /*0050*/  IMAD R0, R0, UR5, R3 ;  /* 0x0000000500007c24 */ /* 0x001fca000f8e0203 */
[----:B-1----:R-:W-:-:S04]  /*0060*/  ISETP.GE.U32.AND P0, PT, R0, UR6, PT ;  /* 0x0000000600007c0c */ /* 0x002fc8000bf06070 */
[----:B------:R-:W-:-:S13]  /*0070*/  ISETP.GE.U32.AND.EX P0, PT, RZ, UR7, PT, P0 ;  /* 0x00000007ff007c0c */ /* 0x000fda000bf06100 */
[----:B------:R-:W-:Y:S05]  /*0080*/  @P0 EXIT ;  /* 0x000000000000094d */ /* 0x000fea0003800000 */
[--C-:B------:R-:W-:Y:S01]  /*0090*/  IMAD.MOV.U32 R3, RZ, RZ, R0.reuse ;  /* 0x000000ffff037224 */ /* 0x100fe200078e0000 */
[----:B------:R-:W0:Y:S01]  /*00a0*/  LDCU.64 UR6, c[0x0][0x358] ;  /* 0x00006b00ff0677ac */ /* 0x000e220008000a00 */
[----:B------:R-:W-:Y:S01]  /*00b0*/  IMAD.MOV.U32 R12, RZ, RZ, R0 ;  /* 0x000000ffff0c7224 */ /* 0x000fe200078e0000 */
[----:B------:R-:W-:-:S06]  /*00c0*/  UMOV UR4, URZ ;  /* 0x000000ff00047c82 */ /* 0x000fcc0008000000 */
.L_x_49:
[----:B------:R-:W1:Y:S01]  /*00d0*/  LDC.64 R8, c[0x0][0x380] ;  /* 0x0000e000ff087b82 */ /* 0x000e620000000a00 */
[----:B------:R-:W-:Y:S01]  /*00e0*/  UIMAD UR8, UR4, 0x30, URZ ;  /* 0x00000030040878a4 */ /* 0x000fe2000f8e02ff */
[----:B------:R-:W-:Y:S01]  /*00f0*/  IMAD.MOV.U32 R2, RZ, RZ, 0x3198c20f ;  /* 0x3198c20fff027424 */ /* 0x000fe200078e00ff */
[----:B------:R-:W-:Y:S01]  /*0100*/  ISETP.NE.AND P0, PT, R0, RZ, PT ;  /* 0x000000ff0000720c */ /* 0x000fe20003f05270 */
[----:B------:R-:W-:Y:S01]  /*0110*/  IMAD.MOV.U32 R4, RZ, RZ, 0x423bb012 ;  /* 0x423bb012ff047424 */ /* 0x000fe200078e00ff */
[----:B------:R-:W-:Y:S01]  /*0120*/  BSSY.RECONVERGENT B0, `(.L_x_41) ;  /* 0x00000db000007945 */ /* 0x000fe20003800200 */
[----:B------:R-:W-:Y:S02]  /*0130*/  IMAD.MOV.U32 R5, RZ, RZ, -0x75bd8fc ;  /* 0xf8a42704ff057424 */ /* 0x000fe400078e00ff */
[----:B------:R-:W-:Y:S02]  /*0140*/  IMAD.MOV.U32 R6, RZ, RZ, -0x23270784 ;  /* 0xdcd8f87cff067424 */ /* 0x000fe400078e00ff */
[----:B------:R-:W-:-:S02]  /*0150*/  IMAD.MOV.U32 R7, RZ, RZ, 0x57fa2510 ;  /* 0x57fa2510ff077424 */ /* 0x000fc400078e00ff */
[----:B-1----:R-:W-:-:S04]  /*0160*/  IMAD.WIDE.U32 R8, R3, 0x30, R8 ;  /* 0x0000003003087825 */ /* 0x002fc800078e0008 */
[----:B------:R-:W-:Y:S02]  /*0170*/  IMAD.MOV.U32 R3, RZ, RZ, 0x5efdb30c ;  /* 0x5efdb30cff037424 */ /* 0x000fe400078e00ff */
[----:B------:R-:W-:-:S05]  /*0180*/  VIADD R9, R9, UR8 ;  /* 0x0000000809097c36 */ /* 0x000fca0008000000 */
[----:B0-----:R0:W-:Y:S04]  /*0190*/  STG.E.64 desc[UR6][R8.64], R2 ;  /* 0x0000000208007986 */ /* 0x0011e8000c101b06 */
[----:B------:R0:W-:Y:S04]  /*01a0*/  STG.E.64 desc[UR6][R8.64+0x8], R4 ;  /* 0x0000080408007986 */ /* 0x0001e8000c101b06 */
[----:B------:R0:W-:Y:S01]  /*01b0*/  STG.E.64 desc[UR6][R8.64+0x10], R6 ;  /* 0x0000100608007986 */ /* 0x0001e2000c101b06 */
[----:B------:R-:W-:Y:S05]  /*01c0*/  @!P0 BRA `(.L_x_42) ;  /* 0x0000000c00408947 */ /* 0x000fea0003800000 */
[----:B------:R-:W-:Y:S02]  /*01d0*/  IMAD.MOV.U32 R13, RZ, RZ, RZ ;  /* 0x000000ffff0d7224 */ /* 0x000fe400078e00ff */
[----:B------:R-:W-:Y:S02]  /*01e0*/  IMAD.MOV.U32 R14, RZ, RZ, R0 ;  /* 0x000000ffff0e7224 */ /* 0x000fe400078e0000 */
[----:B------:R-:W-:-:S07]  /*01f0*/  IMAD.MOV.U32 R15, RZ, RZ, RZ ;  /* 0x000000ffff0f7224 */ /* 0x000fce00078e00ff */
.L_x_48:
[----:B------:R-:W-:Y:S01]  /*0200*/  LOP3.LUT R16, R14, 0x3, RZ, 0xc0, !PT ;  /* 0x000000030e107812 */ /* 0x000fe200078ec0ff */
[----:B------:R-:W-:Y:S03]  /*0210*/  BSSY.RECONVERGENT B1, `(.L_x_43) ;  /* 0x00000c5000017945 */ /* 0x000fe60003800200 */
[----:B------:R-:W-:-:S04]  /*0220*/  ISETP.NE.U32.AND P0, PT, R16, RZ, PT ;  /* 0x000000ff1000720c */ /* 0x000fc80003f05070 */
[----:B------:R-:W-:-:S13]  /*0230*/  ISETP.NE.AND.EX P0, PT, RZ, RZ, PT, P0 ;  /* 0x000000ffff00720c */ /* 0x000fda0003f05300 */
[----:B-1----:R-:W-:Y:S05]  /*0240*/  @!P0 BRA `(.L_x_44) ;  /* 0x0000000c00048947 */ /* 0x002fea0003800000 */
[----:B0-----:R-:W0:Y:S01]  /*0250*/  LDC.64 R6, c[0x4][RZ] ;  /* 0x01000000ff067b82 */ /* 0x001e220000000a00 */
[----:B------:R-:W-:Y:S02]  /*0260*/  IMAD.MOV.U32 R17, RZ, RZ, RZ ;  /* 0x000000ffff117224 */ /* 0x000fe400078e00ff */
[----:B0-----:R-:W-:-:S07]  /*0270*/  IMAD.WIDE.U32 R6, R13, 0xc80, R6 ;  /* 0x00000c800d067825 */ /* 0x001fce00078e0006 */
.L_x_47:
[----:B-1----:R-:W-:Y:S01]  /*0280*/  IMAD.MOV.U32 R19, RZ, RZ, RZ ;  /* 0x000000ffff137224 */ /* 0x002fe200078e00ff */
[----:B------:R-:W-:Y:S01]  /*0290*/  CS2R R4, SRZ ;  /* 0x0000000000047805 */ /* 0x000fe2000001ff00 */
[----:B------:R-:W-:Y:S01]  /*02a0*/  IMAD.MOV.U32 R21, RZ, RZ, RZ ;  /* 0x000000ffff157224 */ /* 0x000fe200078e00ff */
[----:B------:R-:W-:-:S07]  /*02b0*/  CS2R R2, SRZ ;  /* 0x0000000000027805 */ /* 0x000fce000001ff00 */
.L_x_46:
[----:B------:R-:W-:-:S05]  /*02c0*/  IMAD.WIDE.U32 R10, R21, 0x4, R8 ;  /* 0x00000004150a7825 */ /* 0x000fca00078e0008 */
[----:B------:R0:W5:Y:S01]  /*02d0*/  LDG.E R18, desc[UR6][R10.64+0x4] ;  /* 0x000004060a127981 */ /* 0x000162000c1e1900 */
[----:B------:R-:W-:Y:S02]  /*02e0*/  IMAD.SHL.U32 R20, R21, 0x20, RZ ;  /* 0x0000002015147824 */ /* 0x000fe400078e00ff */
[----:B------:R-:W-:-:S07]  /*02f0*/  IMAD.MOV.U32 R23, RZ, RZ, RZ ;  /* 0x000000ffff177224 */ /* 0x000fce00078e00ff */
.L_x_45:
[----:B-----5:R-:W-:Y:S01]  /*0300*/  SHF.R.U32.HI R24, RZ, R23, R18 ;  /* 0x00000017ff187219 */ /* 0x020fe20000011612 */
[----:B0-----:R-:W-:-:S03]  /*0310*/  IMAD.IADD R10, R20, 0x1, R23 ;  /* 0x00000001140a7824 */ /* 0x001fc600078e0217 */
[----:B------:R-:W-:-:S04]  /*0320*/  LOP3.LUT R11, R24, 0x1, RZ, 0xc0, !PT ;  /* 0x00000001180b7812 */ /* 0x000fc800078ec0ff */
[----:B------:R-:W-:Y:S01]  /*0330*/  ISETP.NE.U32.AND P0, PT, R11, 0x1, PT ;  /* 0x000000010b00780c */ /* 0x000fe20003f05070 */
[----:B------:R-:W-:-:S03]  /*0340*/  IMAD R11, R10, 0x5, RZ ;  /* 0x000000050a0b7824 */ /* 0x000fc600078e02ff */
[----:B------:R-:W-:Y:S01]  /*0350*/  R2P PR, R24, 0x7e ;  /* 0x0000007e18007804 */ /* 0x000fe20000000000 */
[----:B------:R-:W-:-:S08]  /*0360*/  IMAD.WIDE.U32 R10, R11, 0x4, R6 ;  /* 0x000000040b0a7825 */ /* 0x000fd000078e0006 */
[----:B------:R-:W2:Y:S04]  /*0370*/  @!P0 LDG.E R26, desc[UR6][R10.64+0x10] ;  /* 0x000010060a1a8981 */ /* 0x000ea8000c1e1900 */
[----:B------:R-:W3:Y:S04]  /*0380*/  @P1 LDG.E R28, desc[UR6][R10.64+0x24] ;  /* 0x000024060a1c1981 */ /* 0x000ee8000c1e1900 */
[----:B------:R-:W4:Y:S04]  /*0390*/  @!P0 LDG.E R22, desc[UR6][R10.64] ;  /* 0x000000060a168981 */ /* 0x000f28000c1e1900 */
[----:B------:R-:W4:Y:S04]  /*03a0*/  @P2 LDG.E R25, desc[UR6][R10.64+0x38] ;  /* 0x000038060a192981 */ /* 0x000f28000c1e1900 */
[----:B------:R-:W4:Y:S01]  /*03b0*/  @P1 LDG.E R27, desc[UR6][R10.64+0x20] ;  /* 0x000020060a1b1981 */ /* 0x000f22000c1e1900 */
[----:B--2---:R-:W-:-:S03]  /*03c0*/  @!P0 LOP3.LUT R5, R5, R26, RZ, 0x3c, !PT ;  /* 0x0000001a05058212 */ /* 0x004fc600078e3cff */
[----:B------:R-:W2:Y:S01]  /*03d0*/  @P3 LDG.E R26, desc[UR6][R10.64+0x4c] ;  /* 0x00004c060a1a3981 */ /* 0x000ea2000c1e1900 */
[----:B---3--:R-:W-:-:S03]  /*03e0*/  @P1 LOP3.LUT R5, R5, R28, RZ, 0x3c, !PT ;  /* 0x0000001c05051212 */ /* 0x008fc600078e3cff */
[----:B------:R-:W3:Y:S01]  /*03f0*/  @P4 LDG.E R28, desc[UR6][R10.64+0x60] ;  /* 0x000060060a1c4981 */ /* 0x000ee2000c1e1900 */
[----:B----4-:R-:W-:-:S03]  /*0400*/  @!P0 LOP3.LUT R19, R19, R22, RZ, 0x3c, !PT ;  /* 0x0000001613138212 */ /* 0x010fc600078e3cff */
[----:B------:R-:W4:Y:S01]  /*0410*/  @!P0 LDG.E R22, desc[UR6][R10.64+0x8] ;  /* 0x000008060a168981 */ /* 0x000f22000c1e1900 */
[----:B------:R-:W-:-:S03]  /*0420*/  @P2 LOP3.LUT R5, R5, R25, RZ, 0x3c, !PT ;  /* 0x0000001905052212 */ /* 0x000fc600078e3cff */
[----:B------:R-:W3:Y:S01]  /*0430*/  @!P0 LDG.E R25, desc[UR6][R10.64+0x4] ;  /* 0x000004060a198981 */ /* 0x000ee2000c1e1900 */
[----:B--2---:R-:W-:-:S03]  /*0440*/  @P3 LOP3.LUT R5, R5, R26, RZ, 0x3c, !PT ;  /* 0x0000001a05053212 */ /* 0x004fc600078e3cff */
[----:B------:R-:W2:Y:S01]  /*0450*/  @P5 LDG.E R26, desc[UR6][R10.64+0x74] ;  /* 0x000074060a1a5981 */ /* 0x000ea2000c1e1900 */
[----:B----4-:R-:W-:-:S03]  /*0460*/  @!P0 LOP3.LUT R3, R3, R22, RZ, 0x3c, !PT ;  /* 0x0000001603038212 */ /* 0x010fc600078e3cff */
[----:B------:R-:W4:Y:S01]  /*0470*/  @P1 LDG.E R22, desc[UR6][R10.64+0x14] ;  /* 0x000014060a161981 */ /* 0x000f22000c1e1900 */
[----:B---3--:R-:W-:-:S03]  /*0480*/  @!P0 LOP3.LUT R2, R2, R25, RZ, 0x3c, !PT ;  /* 0x0000001902028212 */ /* 0x008fc600078e3cff */
[----:B------:R-:W3:Y:S01]  /*0490*/  @!P0 LDG.E R25, desc[UR6][R10.64+0xc] ;  /* 0x00000c060a198981 */ /* 0x000ee2000c1e1900 */
[----:B------:R-:W-:-:S03]  /*04a0*/  @P4 LOP3.LUT R5, R5, R28, RZ, 0x3c, !PT ;  /* 0x0000001c05054212 */ /* 0x000fc600078e3cff */
[----:B------:R-:W3:Y:S01]  /*04b0*/  @P6 LDG.E R28, desc[UR6][R10.64+0x88] ;  /* 0x000088060a1c6981 */ /* 0x000ee2000c1e1900 */
[----:B--2---:R-:W-:-:S03]  /*04c0*/  @P5 LOP3.LUT R5, R5, R26, RZ, 0x3c, !PT ;  /* 0x0000001a05055212 */ /* 0x004fc600078e3cff */
[----:B------:R-:W2:Y:S01]  /*04d0*/  @P2 LDG.E R26, desc[UR6][R10.64+0x28] ;  /* 0x000028060a1a2981 */ /* 0x000ea2000c1e1900 */
[----:B----4-:R-:W-:-:S03]  /*04e0*/  @P1 LOP3.LUT R19, R19, R22, RZ, 0x3c, !PT ;  /* 0x0000001613131212 */ /* 0x010fc600078e3cff */
[----:B------:R-:W4:Y:S01]  /*04f0*/  @P1 LDG.E R22, desc[UR6][R10.64+0x1c] ;  /* 0x00001c060a161981 */ /* 0x000f22000c1e1900 */
[----:B---3--:R-:W-:-:S03]  /*0500*/  @!P0 LOP3.LUT R4, R4, R25, RZ, 0x3c, !PT ;  /* 0x0000001904048212 */ /* 0x008fc600078e3cff */
[----:B------:R-:W3:Y:S01]  /*0510*/  @P1 LDG.E R25, desc[UR6][R10.64+0x18] ;  /* 0x000018060a191981 */ /* 0x000ee2000c1e1900 */
[----:B------:R-:W-:-:S03]  /*0520*/  @P1 LOP3.LUT R4, R4, R27, RZ, 0x3c, !PT ;  /* 0x0000001b04041212 */ /* 0x000fc600078e3cff */
[----:B------:R-:W3:Y:S01]  /*0530*/  @P2 LDG.E R27, desc[UR6][R10.64+0x34] ;  /* 0x000034060a1b2981 */ /* 0x000ee2000c1e1900 */
[----:B--2---:R-:W-:-:S03]  /*0540*/  @P2 LOP3.LUT R19, R19, R26, RZ, 0x3c, !PT ;  /* 0x0000001a13132212 */ /* 0x004fc600078e3cff */
[----:B------:R-:W2:Y:S01]  /*0550*/  @P3 LDG.E R26, desc[UR6][R10.64+0x3c] ;  /* 0x00003c060a1a3981 */ /* 0x000ea2000c1e1900 */
[----:B----4-:R-:W-:-:S03]  /*0560*/  @P1 LOP3.LUT R3, R3, R22, RZ, 0x3c, !PT ;  /* 0x0000001603031212 */ /* 0x010fc600078e3cff */
[----:B------:R-:W4:Y:S01]  /*0570*/  @P2 LDG.E R22, desc[UR6][R10.64+0x30] ;  /* 0x000030060a162981 */ /* 0x000f22000c1e1900 */
[----:B---3--:R-:W-:-:S03]  /*0580*/  @P1 LOP3.LUT R2, R2, R25, RZ, 0x3c, !PT ;  /* 0x0000001902021212 */ /* 0x008fc600078e3cff */
        /* <DEDUP_REMOVED lines=25> */
[----:B------:R-:W-:Y:S02]  /*0720*/  LOP3.LUT P0, RZ, R24, 0x80, RZ, 0xc0, !PT ;  /* 0x0000008018ff7812 */ /* 0x000fe4000780c0ff */
[----:B------:R-:W-:Y:S02]  /*0730*/  @P5 LOP3.LUT R4, R4, R27, RZ, 0x3c, !PT ;  /* 0x0000001b04045212 */ /* 0x000fe400078e3cff */
[----:B------:R-:W3:Y:S01]  /*0740*/  @P6 LDG.E R27, desc[UR6][R10.64+0x84] ;  /* 0x000084060a1b6981 */ /* 0x000ee2000c1e1900 */
[----:B--2---:R-:W-:-:S08]  /*0750*/  @P6 LOP3.LUT R19, R19, R26, RZ, 0x3c, !PT ;  /* 0x0000001a13136212 */ /* 0x004fd000078e3cff */
        /* <DEDUP_REMOVED lines=13> */
[----:B------:R-:W-:Y:S02]  /*0830*/  @P6 LOP3.LUT R5, R5, R28, RZ, 0x3c, !PT ;  /* 0x0000001c05056212 */ /* 0x000fe400078e3cff */
[----:B------:R-:W-:Y:S02]  /*0840*/  @P0 LOP3.LUT R4, R4, R27, RZ, 0x3c, !PT ;  /* 0x0000001b04040212 */ /* 0x000fe400078e3cff */
[----:B--2---:R-:W-:Y:S02]  /*0850*/  @P0 LOP3.LUT R5, R5, R26, RZ, 0x3c, !PT ;  /* 0x0000001a05050212 */ /* 0x004fe400078e3cff */
[----:B----4-:R-:W-:Y:S02]  /*0860*/  @P0 LOP3.LUT R3, R3, R22, RZ, 0x3c, !PT ;  /* 0x0000001603030212 */ /* 0x010fe400078e3cff */
[----:B---3--:R-:W-:Y:S02]  /*0870*/  @P0 LOP3.LUT R2, R2, R25, RZ, 0x3c, !PT ;  /* 0x0000001902020212 */ /* 0x008fe400078e3cff */
[----:B------:R-:W-:-:S13]  /*0880*/  R2P PR, R24.B1, 0x7f ;  /* 0x0000007f18007804 */ /* 0x000fda0000001000 */
[----:B------:R-:W2:Y:S04]  /*0890*/  @P0 LDG.E R25, desc[UR6][R10.64+0xa4] ;  /* 0x0000a4060a190981 */ /* 0x000ea8000c1e1900 */
[----:B------:R-:W3:Y:S04]  /*08a0*/  @P0 LDG.E R22, desc[UR6][R10.64+0xa0] ;  /* 0x0000a0060a160981 */ /* 0x000ee8000c1e1900 */
[----:B------:R-:W4:Y:S04]  /*08b0*/  @P0 LDG.E R26, desc[UR6][R10.64+0xa8] ;  /* 0x0000a8060a1a0981 */ /* 0x000f28000c1e1900 */
[----:B------:R-:W4:Y:S01]  /*08c0*/  @P1 LDG.E R27, desc[UR6][R10.64+0xb8] ;  /* 0x0000b8060a1b1981 */ /* 0x000f22000c1e1900 */
[----:B--2---:R-:W-:-:S03]  /*08d0*/  @P0 LOP3.LUT R2, R2, R25, RZ, 0x3c, !PT ;  /* 0x0000001902020212 */ /* 0x004fc600078e3cff */
[----:B------:R-:W2:Y:S01]  /*08e0*/  @P0 LDG.E R25, desc[UR6][R10.64+0xac] ;  /* 0x0000ac060a190981 */ /* 0x000ea2000c1e1900 */
[----:B---3--:R-:W-:-:S03]  /*08f0*/  @P0 LOP3.LUT R19, R19, R22, RZ, 0x3c, !PT ;  /* 0x0000001613130212 */ /* 0x008fc600078e3cff */
[----:B------:R-:W3:Y:S01]  /*0900*/  @P0 LDG.E R22, desc[UR6][R10.64+0xb0] ;  /* 0x0000b0060a160981 */ /* 0x000ee2000c1e1900 */
[----:B----4-:R-:W-:-:S03]  /*0910*/  @P0 LOP3.LUT R3, R3, R26, RZ, 0x3c, !PT ;  /* 0x0000001a03030212 */ /* 0x010fc600078e3cff */
[----:B------:R-:W4:Y:S01]  /*0920*/  @P1 LDG.E R26, desc[UR6][R10.64+0xb4] ;  /* 0x0000b4060a1a1981 */ /* 0x000f22000c1e1900 */
[----:B--2---:R-:W-:-:S03]  /*0930*/  @P0 LOP3.LUT R4, R4, R25, RZ, 0x3c, !PT ;  /* 0x0000001904040212 */ /* 0x004fc600078e3cff */
[----:B------:R-:W2:Y:S01]  /*0940*/  @P1 LDG.E R25, desc[UR6][R10.64+0xc0] ;  /* 0x0000c0060a191981 */ /* 0x000ea2000c1e1900 */
[----:B---3--:R-:W-:Y:S02]  /*0950*/  @P0 LOP3.LUT R5, R5, R22, RZ, 0x3c, !PT ;  /* 0x0000001605050212 */ /* 0x008fe400078e3cff */
[----:B------:R-:W-:Y:S01]  /*0960*/  LOP3.LUT P0, RZ, R24, 0x8000, RZ, 0xc0, !PT ;  /* 0x0000800018ff7812 */ /* 0x000fe2000780c0ff */
[----:B------:R-:W3:Y:S04]  /*0970*/  @P1 LDG.E R22, desc[UR6][R10.64+0xbc] ;  /* 0x0000bc060a161981 */ /* 0x000ee8000c1e1900 */
[----:B------:R-:W3:Y:S01]  /*0980*/  @P1 LDG.E R24, desc[UR6][R10.64+0xc4] ;  /* 0x0000c4060a181981 */ /* 0x000ee2000c1e1900 */
[----:B----4-:R-:W-:-:S03]  /*0990*/  @P1 LOP3.LUT R19, R19, R26, RZ, 0x3c, !PT ;  /* 0x0000001a13131212 */ /* 0x010fc600078e3cff */
[----:B------:R-:W4:Y:S01]  /*09a0*/  @P2 LDG.E R26, desc[UR6][R10.64+0xc8] ;  /* 0x0000c8060a1a2981 */ /* 0x000f22000c1e1900 */
[----:B------:R-:W-:-:S03]  /*09b0*/  @P1 LOP3.LUT R2, R2, R27, RZ, 0x3c, !PT ;  /* 0x0000001b02021212 */ /* 0x000fc600078e3cff */
[----:B------:R-:W4:Y:S04]  /*09c0*/  @P2 LDG.E R27, desc[UR6][R10.64+0xd4] ;  /* 0x0000d4060a1b2981 */ /* 0x000f28000c1e1900 */
[----:B------:R-:W4:Y:S01]  /*09d0*/  @P0 LDG.E R29, desc[UR6][R10.64+0x138] ;  /* 0x000138060a1d0981 */ /* 0x000f22000c1e1900 */
[----:B--2---:R-:W-:-:S03]  /*09e0*/  @P1 LOP3.LUT R4, R4, R25, RZ, 0x3c, !PT ;  /* 0x0000001904041212 */ /* 0x004fc600078e3cff */
[----:B------:R-:W2:Y:S01]  /*09f0*/  @P2 LDG.E R25, desc[UR6][R10.64+0xcc] ;  /* 0x0000cc060a192981 */ /* 0x000ea2000c1e1900 */
[----:B---3--:R-:W-:-:S03]  /*0a00*/  @P1 LOP3.LUT R3, R3, R22, RZ, 0x3c, !PT ;  /* 0x0000001603031212 */ /* 0x008fc600078e3cff */
[----:B------:R-:W3:Y:S01]  /*0a10*/  @P2 LDG.E R22, desc[UR6][R10.64+0xd0] ;  /* 0x0000d0060a162981 */ /* 0x000ee2000c1e1900 */
[----:B------:R-:W-:-:S03]  /*0a20*/  @P1 LOP3.LUT R5, R5, R24, RZ, 0x3c, !PT ;  /* 0x0000001805051212 */ /* 0x000fc600078e3cff */
[----:B------:R-:W3:Y:S01]  /*0a30*/  @P3 LDG.E R24, desc[UR6][R10.64+0xdc] ;  /* 0x0000dc060a183981 */ /* 0x000ee2000c1e1900 */
[----:B----4-:R-:W-:-:S03]  /*0a40*/  @P2 LOP3.LUT R19, R19, R26, RZ, 0x3c, !PT ;  /* 0x0000001a13132212 */ /* 0x010fc600078e3cff */
[----:B------:R-:W4:Y:S01]  /*0a50*/  @P4 LDG.E R26, desc[UR6][R10.64+0xf0] ;  /* 0x0000f0060a1a4981 */ /* 0x000f22000c1e1900 */
[----:B--2---:R-:W-:-:S03]  /*0a60*/  @P2 LOP3.LUT R2, R2, R25, RZ, 0x3c, !PT ;  /* 0x0000001902022212 */ /* 0x004fc600078e3cff */
[----:B------:R-:W2:Y:S01]  /*0a70*/  @P3 LDG.E R25, desc[UR6][R10.64+0xe0] ;  /* 0x0000e0060a193981 */ /* 0x000ea2000c1e1900 */
[----:B---3--:R-:W-:-:S03]  /*0a80*/  @P2 LOP3.LUT R3, R3, R22, RZ, 0x3c, !PT ;  /* 0x0000001603032212 */ /* 0x008fc600078e3cff */
[----:B------:R-:W3:Y:S01]  /*0a90*/  @P2 LDG.E R22, desc[UR6][R10.64+0xd8] ;  /* 0x0000d8060a162981 */ /* 0x000ee2000c1e1900 */
[----:B------:R-:W-:-:S03]  /*0aa0*/  @P3 LOP3.LUT R19, R19, R24, RZ, 0x3c, !PT ;  /* 0x0000001813133212 */ /* 0x000fc600078e3cff */
[----:B------:R-:W4:Y:S01]  /*0ab0*/  @P3 LDG.E R24, desc[UR6][R10.64+0xe4] ;  /* 0x0000e4060a183981 */ /* 0x000f22000c1e1900 */
[----:B--2---:R-:W-:-:S03]  /*0ac0*/  @P3 LOP3.LUT R2, R2, R25, RZ, 0x3c, !PT ;  /* 0x0000001902023212 */ /* 0x004fc600078e3cff */
[----:B------:R-:W2:Y:S01]  /*0ad0*/  @P3 LDG.E R25, desc[UR6][R10.64+0xe8] ;  /* 0x0000e8060a193981 */ /* 0x000ea2000c1e1900 */
[----:B---3--:R-:W-:-:S03]  /*0ae0*/  @P2 LOP3.LUT R5, R5, R22, RZ, 0x3c, !PT ;  /* 0x0000001605052212 */ /* 0x008fc600078e3cff */
[----:B------:R-:W3:Y:S01]  /*0af0*/  @P3 LDG.E R22, desc[UR6][R10.64+0xec] ;  /* 0x0000ec060a163981 */ /* 0x000ee2000c1e1900 */
[----:B----4-:R-:W-:-:S03]  /*0b00*/  @P3 LOP3.LUT R3, R3, R24, RZ, 0x3c, !PT ;  /* 0x0000001803033212 */ /* 0x010fc600078e3cff */
[----:B------:R-:W4:Y:S01]  /*0b10*/  @P5 LDG.E R24, desc[UR6][R10.64+0x104] ;  /* 0x000104060a185981 */ /* 0x000f22000c1e1900 */
[----:B------:R-:W-:Y:S02]  /*0b20*/  @P2 LOP3.LUT R4, R4, R27, RZ, 0x3c, !PT ;  /* 0x0000001b04042212 */ /* 0x000fe400078e3cff */
[----:B------:R-:W-:Y:S01]  /*0b30*/  @P4 LOP3.LUT R19, R19, R26, RZ, 0x3c, !PT ;  /* 0x0000001a13134212 */ /* 0x000fe200078e3cff */
        /* <DEDUP_REMOVED lines=10> */
[----:B---3--:R-:W-:-:S03]  /*0be0*/  @P4 LOP3.LUT R3, R3, R22, RZ, 0x3c, !PT ;  /* 0x0000001603034212 */ /* 0x008fc600078e3cff */
[----:B------:R-:W3:Y:S01]  /*0bf0*/  @P5 LDG.E R22, desc[UR6][R10.64+0x10c] ;  /* 0x00010c060a165981 */ /* 0x000ee2000c1e1900 */
[----:B----4-:R-:W-:-:S03]  /*0c00*/  @P4 LOP3.LUT R5, R5, R24, RZ, 0x3c, !PT ;  /* 0x0000001805054212 */ /* 0x010fc600078e3cff */
[----:B------:R-:W4:Y:S01]  /*0c10*/  @P5 LDG.E R24, desc[UR6][R10.64+0x114] ;  /* 0x000114060a185981 */ /* 0x000f22000c1e1900 */
        /* <DEDUP_REMOVED lines=18> */
[----:B------:R-:W-:-:S05]  /*0d40*/  VIADD R23, R23, 0x10 ;  /* 0x0000001017177836 */ /* 0x000fca0000000000 */
[----:B------:R-:W-:Y:S02]  /*0d50*/  ISETP.NE.AND P1, PT, R23, 0x20, PT ;  /* 0x000000201700780c */ /* 0x000fe40003f25270 */
[----:B------:R-:W-:Y:S02]  /*0d60*/  @P0 LOP3.LUT R19, R19, R26, RZ, 0x3c, !PT ;  /* 0x0000001a13130212 */ /* 0x000fe400078e3cff */
[----:B------:R-:W-:Y:S02]  /*0d70*/  @P0 LOP3.LUT R2, R2, R27, RZ, 0x3c, !PT ;  /* 0x0000001b02020212 */ /* 0x000fe400078e3cff */
[----:B--2---:R-:W-:-:S04]  /*0d80*/  @P6 LOP3.LUT R4, R4, R25, RZ, 0x3c, !PT ;  /* 0x0000001904046212 */ /* 0x004fc800078e3cff */
[----:B------:R-:W-:Y:S02]  /*0d90*/  @P0 LOP3.LUT R4, R4, R29, RZ, 0x3c, !PT ;  /* 0x0000001d04040212 */ /* 0x000fe400078e3cff */
[----:B---3--:R-:W-:Y:S02]  /*0da0*/  @P0 LOP3.LUT R3, R3, R22, RZ, 0x3c, !PT ;  /* 0x0000001603030212 */ /* 0x008fe400078e3cff */
[----:B----4-:R-:W-:Y:S01]  /*0db0*/  @P0 LOP3.LUT R5, R5, R24, RZ, 0x3c, !PT ;  /* 0x0000001805050212 */ /* 0x010fe200078e3cff */
[----:B------:R-:W-:Y:S06]  /*0dc0*/  @P1 BRA `(.L_x_45) ;  /* 0xfffffff4004c1947 */ /* 0x000fec000383ffff */
[----:B------:R-:W-:-:S05]  /*0dd0*/  VIADD R21, R21, 0x1 ;  /* 0x0000000115157836 */ /* 0x000fca0000000000 */
[----:B------:R-:W-:-:S13]  /*0de0*/  ISETP.NE.AND P0, PT, R21, 0x5, PT ;  /* 0x000000051500780c */ /* 0x000fda0003f05270 */
[----:B------:R-:W-:Y:S05]  /*0df0*/  @P0 BRA `(.L_x_46) ;  /* 0xfffffff400300947 */ /* 0x000fea000383ffff */
[----:B------:R1:W-:Y:S01]  /*0e00*/  STG.E.64 desc[UR6][R8.64+0x8], R2 ;  /* 0x0000080208007986 */ /* 0x0003e2000c101b06 */
[----:B------:R-:W-:-:S03]  /*0e10*/  VIADD R17, R17, 0x1 ;  /* 0x0000000111117836 */ /* 0x000fc60000000000 */
[----:B------:R1:W-:Y:S02]  /*0e20*/  STG.E.64 desc[UR6][R8.64+0x10], R4 ;  /* 0x0000100408007986 */ /* 0x0003e4000c101b06 */
[----:B------:R-:W-:Y:S02]  /*0e30*/  ISETP.GE.U32.AND P0, PT, R17, R16, PT ;  /* 0x000000101100720c */ /* 0x000fe40003f06070 */
[----:B------:R1:W-:Y:S11]  /*0e40*/  STG.E desc[UR6][R8.64+0x4], R19 ;  /* 0x0000041308007986 */ /* 0x0003f6000c101906 */
[----:B------:R-:W-:Y:S05]  /*0e50*/  @!P0 BRA `(.L_x_47) ;  /* 0xfffffff400088947 */ /* 0x000fea000383ffff */
.L_x_44:
[----:B------:R-:W-:Y:S05]  /*0e60*/  BSYNC.RECONVERGENT B1 ;  /* 0x0000000000017941 */ /* 0x000fea0003800200 */
.L_x_43:
[C---:B------:R-:W-:Y:S01]  /*0e70*/  ISETP.GT.U32.AND P0, PT, R14.reuse, 0x3, PT ;  /* 0x000000030e00780c */ /* 0x040fe20003f04070 */
[----:B------:R-:W-:Y:S01]  /*0e80*/  VIADD R13, R13, 0x1 ;  /* 0x000000010d0d7836 */ /* 0x000fe20000000000 */
[--C-:B------:R-:W-:Y:S02]  /*0e90*/  SHF.R.U64 R14, R14, 0x2, R15.reuse ;  /* 0x000000020e0e7819 */ /* 0x100fe4000000120f */
[----:B------:R-:W-:Y:S02]  /*0ea0*/  ISETP.GT.U32.AND.EX P0, PT, R15, RZ, PT, P0 ;  /* 0x000000ff0f00720c */ /* 0x000fe40003f04100 */
[----:B------:R-:W-:-:S11]  /*0eb0*/  SHF.R.U32.HI R15, RZ, 0x2, R15 ;  /* 0x00000002ff0f7819 */ /* 0x000fd6000001160f */
[----:B------:R-:W-:Y:S05]  /*0ec0*/  @P0 BRA `(.L_x_48) ;  /* 0xfffffff000cc0947 */ /* 0x000fea000383ffff */
.L_x_42:
[----:B------:R-:W-:Y:S05]  /*0ed0*/  BSYNC.RECONVERGENT B0 ;  /* 0x0000000000007941 */ /* 0x000fea0003800200 */
.L_x_41:
[----:B------:R-:W2:Y:S01]  /*0ee0*/  LDCU.64 UR8, c[0x0][0x388] ;  /* 0x00007100ff0877ac */ /* 0x000ea20008000a00 */
[----:B01----:R-:W-:Y:S01]  /*0ef0*/  VIADD R3, R12, UR5 ;  /* 0x000000050c037c36 */ /* 0x003fe20008000000 */
[----:B------:R1:W-:Y:S03]  /*0f00*/  STG.E.64 desc[UR6][R8.64+0x18], RZ ;  /* 0x000018ff08007986 */ /* 0x0003e6000c101b06 */
[----:B------:R-:W-:Y:S01]  /*0f10*/  IMAD.MOV.U32 R12, RZ, RZ, R3 ;  /* 0x000000ffff0c7224 */ /* 0x000fe200078e0003 */
[----:B------:R1:W-:Y:S04]  /*0f20*/  STG.E desc[UR6][R8.64+0x20], RZ ;  /* 0x000020ff08007986 */ /* 0x0003e8000c101906 */
[----:B------:R1:W-:Y:S01]  /*0f30*/  STG.E.64 desc[UR6][R8.64+0x28], RZ ;  /* 0x000028ff08007986 */ /* 0x0003e2000c101b06 */
[----:B--2---:R-:W-:-:S04]  /*0f40*/  ISETP.GE.U32.AND P0, PT, R3, UR8, PT ;  /* 0x0000000803007c0c */ /* 0x004fc8000bf06070 */
[----:B------:R-:W-:-:S13]  /*0f50*/  ISETP.GE.U32.AND.EX P0, PT, RZ, UR9, PT, P0 ;  /* 0x00000009ff007c0c */ /* 0x000fda000bf06100 */
[----:B-1----:R-:W-:Y:S05]  /*0f60*/  @!P0 BRA `(.L_x_49) ;  /* 0xfffffff000588947 */ /* 0x002fea000383ffff */
[----:B------:R-:W-:Y:S05]  /*0f70*/  EXIT ;  /* 0x000000000000794d */ /* 0x000fea0003800000 */
.L_x_50:
        /* <DEDUP_REMOVED lines=16> */
.L_x_56:


//--------------------- .nv.global.init           --------------------------
	.section	.nv.global.init,"aw",@progbits
	.align	8
.nv.global.init:
	.type		potential_ptr,@object
	.size		potential_ptr,(mrg32k3aM1SubSeq - potential_ptr)
potential_ptr:
        /*0000*/ 	.byte	0x08, 0x00, 0x00, 0x00, 0x00, 0x00, 0x00, 0x00
	.type		mrg32k3aM1SubSeq,@object
	.size		mrg32k3aM1SubSeq,(mrg32k3aM2SubSeq - mrg32k3aM1SubSeq)
mrg32k3aM1SubSeq:
        /* <DEDUP_REMOVED lines=126> */
	.type		mrg32k3aM2SubSeq,@object
	.size		mrg32k3aM2SubSeq,(mrg32k3aM1 - mrg32k3aM2SubSeq)
mrg32k3aM2SubSeq:
        /* <DEDUP_REMOVED lines=126> */
	.type		mrg32k3aM1,@object
	.size		mrg32k3aM1,(mrg32k3aM1Seq - mrg32k3aM1)
mrg32k3aM1:
        /* <DEDUP_REMOVED lines=144> */
	.type		mrg32k3aM1Seq,@object
	.size		mrg32k3aM1Seq,(mrg32k3aM2 - mrg32k3aM1Seq)
mrg32k3aM1Seq:
        /* <DEDUP_REMOVED lines=144> */
	.type		mrg32k3aM2,@object
	.size		mrg32k3aM2,(mrg32k3aM2Seq - mrg32k3aM2)
mrg32k3aM2:
        /* <DEDUP_REMOVED lines=144> */
	.type		mrg32k3aM2Seq,@object
	.size		mrg32k3aM2Seq,(precalc_xorwow_matrix - mrg32k3aM2Seq)
mrg32k3aM2Seq:
        /* <DEDUP_REMOVED lines=144> */
	.type		precalc_xorwow_matrix,@object
	.size		precalc_xorwow_matrix,(precalc_xorwow_offset_matrix - precalc_xorwow_matrix)
precalc_xorwow_matrix:
        /* <DEDUP_REMOVED lines=6400> */
	.type		precalc_xorwow_offset_matrix,@object
	.size		precalc_xorwow_offset_matrix,(.L_1 - precalc_xorwow_offset_matrix)
precalc_xorwow_offset_matrix:
        /* <DEDUP_REMOVED lines=6400> */
.L_1:


//--------------------- .nv.shared.reserved.0     --------------------------
	.section	.nv.shared.reserved.0,"aw",@nobits
	.weak		__nv_reservedSMEM_offset_0_alias
	.size		__nv_reservedSMEM_offset_0_alias, 0, 64
	.other		__nv_reservedSMEM_offset_0_alias,@"STO_CUDA_RESERVED_SHARED STV_DEFAULT"
__nv_reservedSMEM_offset_0_alias:
	.zero		0
	.zero		64


//--------------------- .nv.constant0._Z15metropolis_stepPdmm21metropolis_parametersP17curandStateXORWOW --------------------------
	.section	.nv.constant0._Z15metropolis_stepPdmm21metropolis_parametersP17curandStateXORWOW,"a",@progbits
	.sectionflags	@""
	.align	4
.nv.constant0._Z15metropolis_stepPdmm21metropolis_parametersP17curandStateXORWOW:
	.zero		1064


//--------------------- .nv.constant0._Z22randomize_double_arrayPdmddP17curandStateXORWOW --------------------------
	.section	.nv.constant0._Z22randomize_double_arrayPdmddP17curandStateXORWOW,"a",@progbits
	.sectionflags	@""
	.align	4
.nv.constant0._Z22randomize_double_arrayPdmddP17curandStateXORWOW:
	.zero		936


//--------------------- .nv.constant0._Z15setup_randomizeP17curandStateXORWOWm --------------------------
	.section	.nv.constant0._Z15setup_randomizeP17curandStateXORWOWm,"a",@progbits
	.sectionflags	@""
	.align	4
.nv.constant0._Z15setup_randomizeP17curandStateXORWOWm:
	.zero		912


//--------------------- SYMBOLS --------------------------

	.type		.nv.reservedSmem.offset0,@object
	.size		.nv.reservedSmem.offset0,0x4
